//
// Generated by NVIDIA NVVM Compiler
//
// Compiler Build ID: CL-36424714
// Cuda compilation tools, release 13.0, V13.0.88
// Based on NVVM 20.0.0
//

.version 9.0
.target sm_100
.address_size 64

.func  (.param .b64 func_retval0) _Z9potentiald
(
	.param .b64 _Z9potentiald_param_0
)
;
.func  (.param .b64 func_retval0) __internal_accurate_pow
(
	.param .b64 __internal_accurate_pow_param_0,
	.param .b64 __internal_accurate_pow_param_1
)
;
.global .align 4 .b8 precalc_xorwow_matrix[102400];
.global .align 4 .b8 precalc_xorwow_offset_matrix[102400];
.global .align 4 .b8 mrg32k3aM1[2304];
.global .align 4 .b8 mrg32k3aM2[2304];
.global .align 4 .b8 mrg32k3aM1SubSeq[2016];
.global .align 4 .b8 mrg32k3aM2SubSeq[2016];
.global .align 4 .b8 mrg32k3aM1Seq[2304];
.global .align 4 .b8 mrg32k3aM2Seq[2304];
.const .align 8 .b8 __cr_lgamma_table[72];
.global .align 8 .f64 a;
.global .align 8 .f64 f_sq;
.global .align 8 .f64 m0 = 0d3FF0000000000000;
.global .align 8 .f64 mu_sq = 0d3FF0000000000000;
.global .align 8 .f64 lambda;
.global .align 8 .f64 epsilon = 0d3FF0000000000000;
.global .align 8 .f64 Delta = 0d4000000000000000;
.global .align 8 .u64 potential_ptr = _Z9potentiald;

.func  (.param .b64 func_retval0) _Z9potentiald(
	.param .b64 _Z9potentiald_param_0
)
{
	.reg .pred 	%p<40>;
	.reg .b32 	%r<52>;
	.reg .b64 	%fd<56>;

	ld.param.f64 	%fd25, [_Z9potentiald_param_0];
	ld.global.f64 	%fd1, [mu_sq];
	{
	.reg .b32 %temp; 
	mov.b64 	{%temp, %r1}, %fd1;
	}
	mov.f64 	%fd26, 0d4000000000000000;
	{
	.reg .b32 %temp; 
	mov.b64 	{%temp, %r7}, %fd26;
	}
	and.b32  	%r3, %r7, 2146435072;
	setp.eq.s32 	%p1, %r3, 1062207488;
	abs.f64 	%fd2, %fd1;
	{ // callseq 0, 0
	.param .b64 param0;
	st.param.f64 	[param0], %fd2;
	.param .b64 param1;
	st.param.f64 	[param1], 0d4000000000000000;
	.param .b64 retval0;
	call.uni (retval0), 
	__internal_accurate_pow, 
	(
	param0, 
	param1
	);
	ld.param.f64 	%fd27, [retval0];
	} // callseq 0
	setp.lt.s32 	%p2, %r1, 0;
	neg.f64 	%fd29, %fd27;
	selp.f64 	%fd30, %fd29, %fd27, %p1;
	selp.f64 	%fd51, %fd30, %fd27, %p2;
	setp.neu.f64 	%p3, %fd1, 0d0000000000000000;
	@%p3 bra 	$L__BB0_2;
	setp.eq.s32 	%p4, %r3, 1062207488;
	selp.b32 	%r8, %r1, 0, %p4;
	setp.lt.s32 	%p5, %r7, 0;
	or.b32  	%r9, %r8, 2146435072;
	selp.b32 	%r10, %r9, %r8, %p5;
	mov.b32 	%r11, 0;
	mov.b64 	%fd51, {%r11, %r10};
$L__BB0_2:
	add.f64 	%fd31, %fd1, 0d4000000000000000;
	{
	.reg .b32 %temp; 
	mov.b64 	{%temp, %r12}, %fd31;
	}
	and.b32  	%r13, %r12, 2146435072;
	setp.ne.s32 	%p6, %r13, 2146435072;
	@%p6 bra 	$L__BB0_7;
	setp.num.f64 	%p7, %fd1, %fd1;
	@%p7 bra 	$L__BB0_5;
	mov.f64 	%fd32, 0d4000000000000000;
	add.rn.f64 	%fd51, %fd1, %fd32;
	bra.uni 	$L__BB0_7;
$L__BB0_5:
	setp.neu.f64 	%p8, %fd2, 0d7FF0000000000000;
	@%p8 bra 	$L__BB0_7;
	setp.lt.s32 	%p9, %r1, 0;
	setp.eq.s32 	%p10, %r3, 1062207488;
	setp.lt.s32 	%p11, %r7, 0;
	selp.b32 	%r15, 0, 2146435072, %p11;
	and.b32  	%r16, %r7, 2147483647;
	setp.ne.s32 	%p12, %r16, 1071644672;
	or.b32  	%r17, %r15, -2147483648;
	selp.b32 	%r18, %r17, %r15, %p12;
	selp.b32 	%r19, %r18, %r15, %p10;
	selp.b32 	%r20, %r19, %r15, %p9;
	mov.b32 	%r21, 0;
	mov.b64 	%fd51, {%r21, %r20};
$L__BB0_7:
	setp.eq.s32 	%p13, %r3, 1062207488;
	setp.eq.f64 	%p14, %fd1, 0d3FF0000000000000;
	mul.f64 	%fd33, %fd51, 0d3FE0000000000000;
	selp.f64 	%fd9, 0d3FE0000000000000, %fd33, %p14;
	{
	.reg .b32 %temp; 
	mov.b64 	{%temp, %r4}, %fd25;
	}
	abs.f64 	%fd10, %fd25;
	{ // callseq 1, 0
	.param .b64 param0;
	st.param.f64 	[param0], %fd10;
	.param .b64 param1;
	st.param.f64 	[param1], 0d4000000000000000;
	.param .b64 retval0;
	call.uni (retval0), 
	__internal_accurate_pow, 
	(
	param0, 
	param1
	);
	ld.param.f64 	%fd34, [retval0];
	} // callseq 1
	setp.lt.s32 	%p15, %r4, 0;
	neg.f64 	%fd36, %fd34;
	selp.f64 	%fd37, %fd36, %fd34, %p13;
	selp.f64 	%fd53, %fd37, %fd34, %p15;
	setp.neu.f64 	%p16, %fd25, 0d0000000000000000;
	@%p16 bra 	$L__BB0_9;
	setp.eq.s32 	%p17, %r3, 1062207488;
	selp.b32 	%r23, %r4, 0, %p17;
	setp.lt.s32 	%p18, %r7, 0;
	or.b32  	%r24, %r23, 2146435072;
	selp.b32 	%r25, %r24, %r23, %p18;
	mov.b32 	%r26, 0;
	mov.b64 	%fd53, {%r26, %r25};
$L__BB0_9:
	add.f64 	%fd38, %fd25, 0d4000000000000000;
	{
	.reg .b32 %temp; 
	mov.b64 	{%temp, %r27}, %fd38;
	}
	and.b32  	%r28, %r27, 2146435072;
	setp.ne.s32 	%p19, %r28, 2146435072;
	@%p19 bra 	$L__BB0_14;
	setp.num.f64 	%p20, %fd25, %fd25;
	@%p20 bra 	$L__BB0_12;
	mov.f64 	%fd39, 0d4000000000000000;
	add.rn.f64 	%fd53, %fd25, %fd39;
	bra.uni 	$L__BB0_14;
$L__BB0_12:
	setp.neu.f64 	%p21, %fd10, 0d7FF0000000000000;
	@%p21 bra 	$L__BB0_14;
	setp.lt.s32 	%p22, %r4, 0;
	setp.eq.s32 	%p23, %r3, 1062207488;
	setp.lt.s32 	%p24, %r7, 0;
	selp.b32 	%r30, 0, 2146435072, %p24;
	and.b32  	%r31, %r7, 2147483647;
	setp.ne.s32 	%p25, %r31, 1071644672;
	or.b32  	%r32, %r30, -2147483648;
	selp.b32 	%r33, %r32, %r30, %p25;
	selp.b32 	%r34, %r33, %r30, %p23;
	selp.b32 	%r35, %r34, %r30, %p22;
	mov.b32 	%r36, 0;
	mov.b64 	%fd53, {%r36, %r35};
$L__BB0_14:
	setp.neu.f64 	%p26, %fd25, 0d0000000000000000;
	setp.lt.s32 	%p27, %r4, 0;
	setp.eq.f64 	%p28, %fd25, 0d3FF0000000000000;
	selp.f64 	%fd40, 0d3FF0000000000000, %fd53, %p28;
	mul.f64 	%fd17, %fd9, %fd40;
	ld.global.f64 	%fd18, [lambda];
	mov.f64 	%fd41, 0d4010000000000000;
	{
	.reg .b32 %temp; 
	mov.b64 	{%temp, %r37}, %fd41;
	}
	and.b32  	%r6, %r37, 2146435072;
	setp.eq.s32 	%p29, %r6, 1072693248;
	{ // callseq 2, 0
	.param .b64 param0;
	st.param.f64 	[param0], %fd10;
	.param .b64 param1;
	st.param.f64 	[param1], 0d4010000000000000;
	.param .b64 retval0;
	call.uni (retval0), 
	__internal_accurate_pow, 
	(
	param0, 
	param1
	);
	ld.param.f64 	%fd42, [retval0];
	} // callseq 2
	neg.f64 	%fd44, %fd42;
	selp.f64 	%fd45, %fd44, %fd42, %p29;
	selp.f64 	%fd55, %fd45, %fd42, %p27;
	@%p26 bra 	$L__BB0_16;
	setp.eq.s32 	%p30, %r6, 1072693248;
	selp.b32 	%r38, %r4, 0, %p30;
	setp.lt.s32 	%p31, %r37, 0;
	or.b32  	%r39, %r38, 2146435072;
	selp.b32 	%r40, %r39, %r38, %p31;
	mov.b32 	%r41, 0;
	mov.b64 	%fd55, {%r41, %r40};
$L__BB0_16:
	add.f64 	%fd46, %fd25, 0d4010000000000000;
	{
	.reg .b32 %temp; 
	mov.b64 	{%temp, %r42}, %fd46;
	}
	and.b32  	%r43, %r42, 2146435072;
	setp.ne.s32 	%p32, %r43, 2146435072;
	@%p32 bra 	$L__BB0_21;
	setp.num.f64 	%p33, %fd25, %fd25;
	@%p33 bra 	$L__BB0_19;
	mov.f64 	%fd47, 0d4010000000000000;
	add.rn.f64 	%fd55, %fd25, %fd47;
	bra.uni 	$L__BB0_21;
$L__BB0_19:
	setp.neu.f64 	%p34, %fd10, 0d7FF0000000000000;
	@%p34 bra 	$L__BB0_21;
	setp.eq.s32 	%p35, %r6, 1072693248;
	setp.lt.s32 	%p36, %r4, 0;
	setp.lt.s32 	%p37, %r37, 0;
	selp.b32 	%r45, 0, 2146435072, %p37;
	and.b32  	%r46, %r37, 2147483647;
	setp.ne.s32 	%p38, %r46, 1071644672;
	or.b32  	%r47, %r45, -2147483648;
	selp.b32 	%r48, %r47, %r45, %p38;
	selp.b32 	%r49, %r48, %r45, %p35;
	selp.b32 	%r50, %r49, %r45, %p36;
	mov.b32 	%r51, 0;
	mov.b64 	%fd55, {%r51, %r50};
$L__BB0_21:
	setp.eq.f64 	%p39, %fd25, 0d3FF0000000000000;
	selp.f64 	%fd48, 0d3FF0000000000000, %fd55, %p39;
	fma.rn.f64 	%fd49, %fd18, %fd48, %fd17;
	st.param.f64 	[func_retval0], %fd49;
	ret;

}
	// .globl	_Z15setup_randomizeP17curandStateXORWOWm
.visible .entry _Z15setup_randomizeP17curandStateXORWOWm(
	.param .u64 .ptr .align 1 _Z15setup_randomizeP17curandStateXORWOWm_param_0,
	.param .u64 _Z15setup_randomizeP17curandStateXORWOWm_param_1
)
{
	.reg .pred 	%p<26>;
	.reg .b32 	%r<409>;
	.reg .b64 	%rd<21>;

	ld.param.u64 	%rd11, [_Z15setup_randomizeP17curandStateXORWOWm_param_0];
	ld.param.u64 	%rd12, [_Z15setup_randomizeP17curandStateXORWOWm_param_1];
	mov.u32 	%r1, %ntid.x;
	mov.u32 	%r186, %ctaid.x;
	mov.u32 	%r187, %tid.x;
	mad.lo.s32 	%r2, %r1, %r186, %r187;
	cvt.u64.u32 	%rd1, %r2;
	setp.le.u64 	%p1, %rd12, %rd1;
	@%p1 bra 	$L__BB1_45;
	cvta.to.global.u64 	%rd2, %rd11;
	mov.u64 	%rd19, %rd1;
	mov.u32 	%r314, %r2;
$L__BB1_2:
	setp.eq.s32 	%p2, %r2, 0;
	mad.lo.s64 	%rd4, %rd19, 48, %rd2;
	mov.b32 	%r188, -1804960967;
	mov.b32 	%r189, 1728416316;
	st.global.v2.u32 	[%rd4], {%r189, %r188};
	mov.b32 	%r190, -123459836;
	mov.b32 	%r191, -1735066687;
	st.global.v2.u32 	[%rd4+8], {%r191, %r190};
	mov.b32 	%r192, -1922634435;
	mov.b32 	%r193, -589760388;
	st.global.v2.u32 	[%rd4+16], {%r193, %r192};
	@%p2 bra 	$L__BB1_44;
	mov.b32 	%r315, 0;
	mov.u64 	%rd20, %rd1;
$L__BB1_4:
	and.b64  	%rd6, %rd20, 3;
	setp.eq.s64 	%p3, %rd6, 0;
	@%p3 bra 	$L__BB1_43;
	mul.wide.u32 	%rd13, %r315, 3200;
	mov.u64 	%rd14, precalc_xorwow_matrix;
	add.s64 	%rd7, %rd14, %rd13;
	cvt.u32.u64 	%r5, %rd6;
	mov.b32 	%r316, 0;
$L__BB1_6:
	mov.b32 	%r329, 0;
	mov.u32 	%r330, %r329;
	mov.u32 	%r331, %r329;
	mov.u32 	%r332, %r329;
	mov.u32 	%r333, %r329;
	mov.u32 	%r322, %r329;
$L__BB1_7:
	mul.wide.u32 	%rd15, %r322, 4;
	add.s64 	%rd16, %rd4, %rd15;
	ld.global.u32 	%r13, [%rd16+4];
	shl.b32 	%r14, %r322, 5;
	mov.b32 	%r328, 0;
$L__BB1_8:
	.pragma "nounroll";
	shr.u32 	%r198, %r13, %r328;
	and.b32  	%r199, %r198, 1;
	setp.eq.b32 	%p4, %r199, 1;
	not.pred 	%p5, %p4;
	add.s32 	%r200, %r14, %r328;
	mul.lo.s32 	%r201, %r200, 5;
	mul.wide.u32 	%rd17, %r201, 4;
	add.s64 	%rd8, %rd7, %rd17;
	@%p5 bra 	$L__BB1_10;
	ld.global.u32 	%r202, [%rd8];
	xor.b32  	%r333, %r333, %r202;
	ld.global.u32 	%r203, [%rd8+4];
	xor.b32  	%r332, %r332, %r203;
	ld.global.u32 	%r204, [%rd8+8];
	xor.b32  	%r331, %r331, %r204;
	ld.global.u32 	%r205, [%rd8+12];
	xor.b32  	%r330, %r330, %r205;
	ld.global.u32 	%r206, [%rd8+16];
	xor.b32  	%r329, %r329, %r206;
$L__BB1_10:
	and.b32  	%r208, %r198, 2;
	setp.eq.s32 	%p6, %r208, 0;
	@%p6 bra 	$L__BB1_12;
	ld.global.u32 	%r209, [%rd8+20];
	xor.b32  	%r333, %r333, %r209;
	ld.global.u32 	%r210, [%rd8+24];
	xor.b32  	%r332, %r332, %r210;
	ld.global.u32 	%r211, [%rd8+28];
	xor.b32  	%r331, %r331, %r211;
	ld.global.u32 	%r212, [%rd8+32];
	xor.b32  	%r330, %r330, %r212;
	ld.global.u32 	%r213, [%rd8+36];
	xor.b32  	%r329, %r329, %r213;
$L__BB1_12:
	and.b32  	%r215, %r198, 4;
	setp.eq.s32 	%p7, %r215, 0;
	@%p7 bra 	$L__BB1_14;
	ld.global.u32 	%r216, [%rd8+40];
	xor.b32  	%r333, %r333, %r216;
	ld.global.u32 	%r217, [%rd8+44];
	xor.b32  	%r332, %r332, %r217;
	ld.global.u32 	%r218, [%rd8+48];
	xor.b32  	%r331, %r331, %r218;
	ld.global.u32 	%r219, [%rd8+52];
	xor.b32  	%r330, %r330, %r219;
	ld.global.u32 	%r220, [%rd8+56];
	xor.b32  	%r329, %r329, %r220;
$L__BB1_14:
	and.b32  	%r222, %r198, 8;
	setp.eq.s32 	%p8, %r222, 0;
	@%p8 bra 	$L__BB1_16;
	ld.global.u32 	%r223, [%rd8+60];
	xor.b32  	%r333, %r333, %r223;
	ld.global.u32 	%r224, [%rd8+64];
	xor.b32  	%r332, %r332, %r224;
	ld.global.u32 	%r225, [%rd8+68];
	xor.b32  	%r331, %r331, %r225;
	ld.global.u32 	%r226, [%rd8+72];
	xor.b32  	%r330, %r330, %r226;
	ld.global.u32 	%r227, [%rd8+76];
	xor.b32  	%r329, %r329, %r227;
$L__BB1_16:
	and.b32  	%r229, %r198, 16;
	setp.eq.s32 	%p9, %r229, 0;
	@%p9 bra 	$L__BB1_18;
	ld.global.u32 	%r230, [%rd8+80];
	xor.b32  	%r333, %r333, %r230;
	ld.global.u32 	%r231, [%rd8+84];
	xor.b32  	%r332, %r332, %r231;
	ld.global.u32 	%r232, [%rd8+88];
	xor.b32  	%r331, %r331, %r232;
	ld.global.u32 	%r233, [%rd8+92];
	xor.b32  	%r330, %r330, %r233;
	ld.global.u32 	%r234, [%rd8+96];
	xor.b32  	%r329, %r329, %r234;
$L__BB1_18:
	and.b32  	%r236, %r198, 32;
	setp.eq.s32 	%p10, %r236, 0;
	@%p10 bra 	$L__BB1_20;
	ld.global.u32 	%r237, [%rd8+100];
	xor.b32  	%r333, %r333, %r237;
	ld.global.u32 	%r238, [%rd8+104];
	xor.b32  	%r332, %r332, %r238;
	ld.global.u32 	%r239, [%rd8+108];
	xor.b32  	%r331, %r331, %r239;
	ld.global.u32 	%r240, [%rd8+112];
	xor.b32  	%r330, %r330, %r240;
	ld.global.u32 	%r241, [%rd8+116];
	xor.b32  	%r329, %r329, %r241;
$L__BB1_20:
	and.b32  	%r243, %r198, 64;
	setp.eq.s32 	%p11, %r243, 0;
	@%p11 bra 	$L__BB1_22;
	ld.global.u32 	%r244, [%rd8+120];
	xor.b32  	%r333, %r333, %r244;
	ld.global.u32 	%r245, [%rd8+124];
	xor.b32  	%r332, %r332, %r245;
	ld.global.u32 	%r246, [%rd8+128];
	xor.b32  	%r331, %r331, %r246;
	ld.global.u32 	%r247, [%rd8+132];
	xor.b32  	%r330, %r330, %r247;
	ld.global.u32 	%r248, [%rd8+136];
	xor.b32  	%r329, %r329, %r248;
$L__BB1_22:
	and.b32  	%r250, %r198, 128;
	setp.eq.s32 	%p12, %r250, 0;
	@%p12 bra 	$L__BB1_24;
	ld.global.u32 	%r251, [%rd8+140];
	xor.b32  	%r333, %r333, %r251;
	ld.global.u32 	%r252, [%rd8+144];
	xor.b32  	%r332, %r332, %r252;
	ld.global.u32 	%r253, [%rd8+148];
	xor.b32  	%r331, %r331, %r253;
	ld.global.u32 	%r254, [%rd8+152];
	xor.b32  	%r330, %r330, %r254;
	ld.global.u32 	%r255, [%rd8+156];
	xor.b32  	%r329, %r329, %r255;
$L__BB1_24:
	and.b32  	%r257, %r198, 256;
	setp.eq.s32 	%p13, %r257, 0;
	@%p13 bra 	$L__BB1_26;
	ld.global.u32 	%r258, [%rd8+160];
	xor.b32  	%r333, %r333, %r258;
	ld.global.u32 	%r259, [%rd8+164];
	xor.b32  	%r332, %r332, %r259;
	ld.global.u32 	%r260, [%rd8+168];
	xor.b32  	%r331, %r331, %r260;
	ld.global.u32 	%r261, [%rd8+172];
	xor.b32  	%r330, %r330, %r261;
	ld.global.u32 	%r262, [%rd8+176];
	xor.b32  	%r329, %r329, %r262;
$L__BB1_26:
	and.b32  	%r264, %r198, 512;
	setp.eq.s32 	%p14, %r264, 0;
	@%p14 bra 	$L__BB1_28;
	ld.global.u32 	%r265, [%rd8+180];
	xor.b32  	%r333, %r333, %r265;
	ld.global.u32 	%r266, [%rd8+184];
	xor.b32  	%r332, %r332, %r266;
	ld.global.u32 	%r267, [%rd8+188];
	xor.b32  	%r331, %r331, %r267;
	ld.global.u32 	%r268, [%rd8+192];
	xor.b32  	%r330, %r330, %r268;
	ld.global.u32 	%r269, [%rd8+196];
	xor.b32  	%r329, %r329, %r269;
$L__BB1_28:
	and.b32  	%r271, %r198, 1024;
	setp.eq.s32 	%p15, %r271, 0;
	@%p15 bra 	$L__BB1_30;
	ld.global.u32 	%r272, [%rd8+200];
	xor.b32  	%r333, %r333, %r272;
	ld.global.u32 	%r273, [%rd8+204];
	xor.b32  	%r332, %r332, %r273;
	ld.global.u32 	%r274, [%rd8+208];
	xor.b32  	%r331, %r331, %r274;
	ld.global.u32 	%r275, [%rd8+212];
	xor.b32  	%r330, %r330, %r275;
	ld.global.u32 	%r276, [%rd8+216];
	xor.b32  	%r329, %r329, %r276;
$L__BB1_30:
	and.b32  	%r278, %r198, 2048;
	setp.eq.s32 	%p16, %r278, 0;
	@%p16 bra 	$L__BB1_32;
	ld.global.u32 	%r279, [%rd8+220];
	xor.b32  	%r333, %r333, %r279;
	ld.global.u32 	%r280, [%rd8+224];
	xor.b32  	%r332, %r332, %r280;
	ld.global.u32 	%r281, [%rd8+228];
	xor.b32  	%r331, %r331, %r281;
	ld.global.u32 	%r282, [%rd8+232];
	xor.b32  	%r330, %r330, %r282;
	ld.global.u32 	%r283, [%rd8+236];
	xor.b32  	%r329, %r329, %r283;
$L__BB1_32:
	and.b32  	%r285, %r198, 4096;
	setp.eq.s32 	%p17, %r285, 0;
	@%p17 bra 	$L__BB1_34;
	ld.global.u32 	%r286, [%rd8+240];
	xor.b32  	%r333, %r333, %r286;
	ld.global.u32 	%r287, [%rd8+244];
	xor.b32  	%r332, %r332, %r287;
	ld.global.u32 	%r288, [%rd8+248];
	xor.b32  	%r331, %r331, %r288;
	ld.global.u32 	%r289, [%rd8+252];
	xor.b32  	%r330, %r330, %r289;
	ld.global.u32 	%r290, [%rd8+256];
	xor.b32  	%r329, %r329, %r290;
$L__BB1_34:
	and.b32  	%r292, %r198, 8192;
	setp.eq.s32 	%p18, %r292, 0;
	@%p18 bra 	$L__BB1_36;
	ld.global.u32 	%r293, [%rd8+260];
	xor.b32  	%r333, %r333, %r293;
	ld.global.u32 	%r294, [%rd8+264];
	xor.b32  	%r332, %r332, %r294;
	ld.global.u32 	%r295, [%rd8+268];
	xor.b32  	%r331, %r331, %r295;
	ld.global.u32 	%r296, [%rd8+272];
	xor.b32  	%r330, %r330, %r296;
	ld.global.u32 	%r297, [%rd8+276];
	xor.b32  	%r329, %r329, %r297;
$L__BB1_36:
	and.b32  	%r299, %r198, 16384;
	setp.eq.s32 	%p19, %r299, 0;
	@%p19 bra 	$L__BB1_38;
	ld.global.u32 	%r300, [%rd8+280];
	xor.b32  	%r333, %r333, %r300;
	ld.global.u32 	%r301, [%rd8+284];
	xor.b32  	%r332, %r332, %r301;
	ld.global.u32 	%r302, [%rd8+288];
	xor.b32  	%r331, %r331, %r302;
	ld.global.u32 	%r303, [%rd8+292];
	xor.b32  	%r330, %r330, %r303;
	ld.global.u32 	%r304, [%rd8+296];
	xor.b32  	%r329, %r329, %r304;
$L__BB1_38:
	and.b32  	%r306, %r198, 32768;
	setp.eq.s32 	%p20, %r306, 0;
	@%p20 bra 	$L__BB1_40;
	ld.global.u32 	%r307, [%rd8+300];
	xor.b32  	%r333, %r333, %r307;
	ld.global.u32 	%r308, [%rd8+304];
	xor.b32  	%r332, %r332, %r308;
	ld.global.u32 	%r309, [%rd8+308];
	xor.b32  	%r331, %r331, %r309;
	ld.global.u32 	%r310, [%rd8+312];
	xor.b32  	%r330, %r330, %r310;
	ld.global.u32 	%r311, [%rd8+316];
	xor.b32  	%r329, %r329, %r311;
$L__BB1_40:
	add.s32 	%r328, %r328, 16;
	setp.ne.s32 	%p21, %r328, 32;
	@%p21 bra 	$L__BB1_8;
	mad.lo.s32 	%r312, %r322, -31, %r14;
	add.s32 	%r322, %r312, 1;
	setp.ne.s32 	%p22, %r322, 5;
	@%p22 bra 	$L__BB1_7;
	st.global.u32 	[%rd4+4], %r333;
	st.global.u32 	[%rd4+8], %r332;
	st.global.u32 	[%rd4+12], %r331;
	st.global.u32 	[%rd4+16], %r330;
	st.global.u32 	[%rd4+20], %r329;
	add.s32 	%r316, %r316, 1;
	setp.lt.u32 	%p23, %r316, %r5;
	@%p23 bra 	$L__BB1_6;
$L__BB1_43:
	shr.u64 	%rd9, %rd20, 2;
	add.s32 	%r315, %r315, 1;
	setp.gt.u64 	%p24, %rd20, 3;
	mov.u64 	%rd20, %rd9;
	@%p24 bra 	$L__BB1_4;
$L__BB1_44:
	mov.b32 	%r313, 0;
	st.global.v2.u32 	[%rd4+24], {%r313, %r313};
	st.global.u32 	[%rd4+32], %r313;
	mov.b64 	%rd18, 0;
	st.global.u64 	[%rd4+40], %rd18;
	add.s32 	%r314, %r314, %r1;
	cvt.u64.u32 	%rd19, %r314;
	setp.gt.u64 	%p25, %rd12, %rd19;
	@%p25 bra 	$L__BB1_2;
$L__BB1_45:
	ret;

}
	// .globl	_Z22randomize_double_arrayPdmddP17curandStateXORWOW
.visible .entry _Z22randomize_double_arrayPdmddP17curandStateXORWOW(
	.param .u64 .ptr .align 1 _Z22randomize_double_arrayPdmddP17curandStateXORWOW_param_0,
	.param .u64 _Z22randomize_double_arrayPdmddP17curandStateXORWOW_param_1,
	.param .f64 _Z22randomize_double_arrayPdmddP17curandStateXORWOW_param_2,
	.param .f64 _Z22randomize_double_arrayPdmddP17curandStateXORWOW_param_3,
	.param .u64 .ptr .align 1 _Z22randomize_double_arrayPdmddP17curandStateXORWOW_param_4
)
{
	.reg .pred 	%p<3>;
	.reg .b32 	%r<58>;
	.reg .b32 	%f<2>;
	.reg .b64 	%rd<17>;
	.reg .b64 	%fd<8>;

	ld.param.u64 	%rd6, [_Z22randomize_double_arrayPdmddP17curandStateXORWOW_param_0];
	ld.param.u64 	%rd7, [_Z22randomize_double_arrayPdmddP17curandStateXORWOW_param_1];
	ld.param.f64 	%fd3, [_Z22randomize_double_arrayPdmddP17curandStateXORWOW_param_2];
	ld.param.f64 	%fd4, [_Z22randomize_double_arrayPdmddP17curandStateXORWOW_param_3];
	ld.param.u64 	%rd8, [_Z22randomize_double_arrayPdmddP17curandStateXORWOW_param_4];
	cvta.to.global.u64 	%rd9, %rd8;
	mov.u32 	%r1, %ntid.x;
	mov.u32 	%r28, %ctaid.x;
	mov.u32 	%r29, %tid.x;
	mad.lo.s32 	%r45, %r1, %r28, %r29;
	cvt.u64.u32 	%rd16, %r45;
	mul.wide.u32 	%rd10, %r45, 48;
	add.s64 	%rd2, %rd9, %rd10;
	ld.global.v2.u32 	{%r57, %r56}, [%rd2];
	ld.global.v2.u32 	{%r55, %r54}, [%rd2+8];
	ld.global.v2.u32 	{%r53, %r52}, [%rd2+16];
	ld.global.v2.u32 	{%r9, %r10}, [%rd2+24];
	ld.global.f32 	%f1, [%rd2+32];
	ld.global.f64 	%fd1, [%rd2+40];
	setp.le.u64 	%p1, %rd7, %rd16;
	@%p1 bra 	$L__BB2_3;
	sub.f64 	%fd2, %fd4, %fd3;
	cvta.to.global.u64 	%rd3, %rd6;
	mov.u32 	%r49, %r55;
	mov.u32 	%r51, %r56;
$L__BB2_2:
	mov.u32 	%r56, %r54;
	mov.u32 	%r54, %r52;
	mov.u32 	%r55, %r53;
	shr.u32 	%r30, %r51, 2;
	xor.b32  	%r31, %r30, %r51;
	shl.b32 	%r32, %r54, 4;
	shl.b32 	%r33, %r31, 1;
	xor.b32  	%r34, %r32, %r33;
	xor.b32  	%r35, %r34, %r54;
	xor.b32  	%r53, %r35, %r31;
	add.s32 	%r36, %r57, %r53;
	add.s32 	%r37, %r36, 362437;
	shr.u32 	%r38, %r49, 2;
	xor.b32  	%r39, %r38, %r49;
	shl.b32 	%r40, %r53, 4;
	shl.b32 	%r41, %r39, 1;
	xor.b32  	%r42, %r41, %r40;
	xor.b32  	%r43, %r42, %r39;
	xor.b32  	%r52, %r43, %r53;
	add.s32 	%r57, %r57, 724874;
	add.s32 	%r44, %r52, %r57;
	cvt.u64.u32 	%rd11, %r37;
	mul.wide.u32 	%rd12, %r44, 2097152;
	xor.b64  	%rd13, %rd12, %rd11;
	cvt.rn.f64.u64 	%fd5, %rd13;
	fma.rn.f64 	%fd6, %fd5, 0d3CA0000000000000, 0d3C90000000000000;
	fma.rn.f64 	%fd7, %fd2, %fd6, %fd3;
	shl.b64 	%rd14, %rd16, 3;
	add.s64 	%rd15, %rd3, %rd14;
	st.global.f64 	[%rd15], %fd7;
	add.s32 	%r45, %r45, %r1;
	cvt.u64.u32 	%rd16, %r45;
	setp.gt.u64 	%p2, %rd7, %rd16;
	mov.u32 	%r49, %r55;
	mov.u32 	%r51, %r56;
	@%p2 bra 	$L__BB2_2;
$L__BB2_3:
	st.global.v2.u32 	[%rd2], {%r57, %r56};
	st.global.v2.u32 	[%rd2+8], {%r55, %r54};
	st.global.v2.u32 	[%rd2+16], {%r53, %r52};
	st.global.v2.u32 	[%rd2+24], {%r9, %r10};
	st.global.f32 	[%rd2+32], %f1;
	st.global.f64 	[%rd2+40], %fd1;
	ret;

}
	// .globl	_Z15metropolis_stepPdmmmddP17curandStateXORWOW
.visible .entry _Z15metropolis_stepPdmmmddP17curandStateXORWOW(
	.param .u64 .ptr .align 1 _Z15metropolis_stepPdmmmddP17curandStateXORWOW_param_0,
	.param .u64 _Z15metropolis_stepPdmmmddP17curandStateXORWOW_param_1,
	.param .u64 _Z15metropolis_stepPdmmmddP17curandStateXORWOW_param_2,
	.param .u64 _Z15metropolis_stepPdmmmddP17curandStateXORWOW_param_3,
	.param .f64 _Z15metropolis_stepPdmmmddP17curandStateXORWOW_param_4,
	.param .f64 _Z15metropolis_stepPdmmmddP17curandStateXORWOW_param_5,
	.param .u64 .ptr .align 1 _Z15metropolis_stepPdmmmddP17curandStateXORWOW_param_6
)
{
	.reg .pred 	%p<111>;
	.reg .b32 	%r<214>;
	.reg .b32 	%f<4>;
	.reg .b64 	%rd<33>;
	.reg .b64 	%fd<216>;

	ld.param.u64 	%rd5, [_Z15metropolis_stepPdmmmddP17curandStateXORWOW_param_1];
	ld.param.u64 	%rd6, [_Z15metropolis_stepPdmmmddP17curandStateXORWOW_param_2];
	ld.param.u64 	%rd7, [_Z15metropolis_stepPdmmmddP17curandStateXORWOW_param_3];
	ld.param.u64 	%rd4, [_Z15metropolis_stepPdmmmddP17curandStateXORWOW_param_6];
	cvta.to.global.u64 	%rd8, %rd4;
	mov.u32 	%r36, %ntid.x;
	mov.u32 	%r37, %ctaid.x;
	mov.u32 	%r38, %tid.x;
	mad.lo.s32 	%r39, %r36, %r37, %r38;
	cvt.u64.u32 	%rd9, %r39;
	mul.wide.u32 	%rd10, %r39, 48;
	add.s64 	%rd11, %rd8, %rd10;
	ld.global.u32 	%r1, [%rd11+12];
	ld.global.v2.u32 	{%r2, %r212}, [%rd11+16];
	mad.lo.s64 	%rd1, %rd6, %rd9, %rd7;
	setp.ge.u64 	%p1, %rd1, %rd5;
	@%p1 bra 	$L__BB3_65;
	ld.param.u64 	%rd31, [_Z15metropolis_stepPdmmmddP17curandStateXORWOW_param_6];
	ld.param.f64 	%fd198, [_Z15metropolis_stepPdmmmddP17curandStateXORWOW_param_5];
	ld.param.f64 	%fd197, [_Z15metropolis_stepPdmmmddP17curandStateXORWOW_param_4];
	ld.param.u64 	%rd30, [_Z15metropolis_stepPdmmmddP17curandStateXORWOW_param_0];
	cvta.to.global.u64 	%rd12, %rd31;
	mov.u32 	%r40, %ntid.x;
	mov.u32 	%r41, %ctaid.x;
	mov.u32 	%r42, %tid.x;
	mad.lo.s32 	%r43, %r40, %r41, %r42;
	mul.wide.u32 	%rd13, %r43, 48;
	add.s64 	%rd14, %rd12, %rd13;
	ld.global.v2.u32 	{%r4, %r5}, [%rd14+24];
	ld.global.f32 	%f1, [%rd14+32];
	ld.global.f64 	%fd1, [%rd14+40];
	ld.global.u32 	%r6, [%rd14];
	ld.global.u32 	%r44, [%rd14+8];
	ld.global.u32 	%r45, [%rd14+4];
	cvta.to.global.u64 	%rd15, %rd30;
	shl.b64 	%rd16, %rd1, 3;
	add.s64 	%rd2, %rd15, %rd16;
	shr.u32 	%r46, %r45, 2;
	xor.b32  	%r47, %r46, %r45;
	shl.b32 	%r48, %r212, 4;
	shl.b32 	%r49, %r47, 1;
	xor.b32  	%r50, %r48, %r49;
	xor.b32  	%r51, %r50, %r212;
	xor.b32  	%r211, %r51, %r47;
	add.s32 	%r52, %r6, %r211;
	add.s32 	%r53, %r52, 362437;
	shr.u32 	%r54, %r44, 2;
	xor.b32  	%r55, %r54, %r44;
	shl.b32 	%r56, %r211, 4;
	shl.b32 	%r57, %r55, 1;
	xor.b32  	%r58, %r57, %r56;
	xor.b32  	%r59, %r58, %r55;
	xor.b32  	%r210, %r59, %r211;
	add.s32 	%r213, %r6, 724874;
	add.s32 	%r60, %r210, %r213;
	cvt.u64.u32 	%rd17, %r53;
	mul.wide.u32 	%rd18, %r60, 2097152;
	xor.b64  	%rd19, %rd18, %rd17;
	cvt.rn.f64.u64 	%fd90, %rd19;
	fma.rn.f64 	%fd91, %fd90, 0d3CA0000000000000, 0d3C90000000000000;
	sub.f64 	%fd92, %fd198, %fd197;
	fma.rn.f64 	%fd2, %fd92, %fd91, %fd197;
	ld.global.f64 	%fd3, [%rd2+-8];
	ld.global.f64 	%fd4, [%rd2+8];
	ld.global.f64 	%fd5, [epsilon];
	ld.global.f64 	%fd6, [m0];
	sub.f64 	%fd7, %fd2, %fd3;
	{
	.reg .b32 %temp; 
	mov.b64 	{%temp, %r10}, %fd7;
	}
	mov.f64 	%fd93, 0d4000000000000000;
	{
	.reg .b32 %temp; 
	mov.b64 	{%temp, %r61}, %fd93;
	}
	and.b32  	%r12, %r61, 2146435072;
	setp.eq.s32 	%p2, %r12, 1062207488;
	abs.f64 	%fd8, %fd7;
	{ // callseq 3, 0
	.param .b64 param0;
	st.param.f64 	[param0], %fd8;
	.param .b64 param1;
	st.param.f64 	[param1], 0d4000000000000000;
	.param .b64 retval0;
	call.uni (retval0), 
	__internal_accurate_pow, 
	(
	param0, 
	param1
	);
	ld.param.f64 	%fd94, [retval0];
	} // callseq 3
	setp.lt.s32 	%p3, %r10, 0;
	neg.f64 	%fd96, %fd94;
	selp.f64 	%fd97, %fd96, %fd94, %p2;
	selp.f64 	%fd200, %fd97, %fd94, %p3;
	setp.neu.f64 	%p4, %fd7, 0d0000000000000000;
	@%p4 bra 	$L__BB3_3;
	selp.b32 	%r62, %r10, 0, %p2;
	setp.lt.s32 	%p6, %r61, 0;
	or.b32  	%r63, %r62, 2146435072;
	selp.b32 	%r64, %r63, %r62, %p6;
	mov.b32 	%r65, 0;
	mov.b64 	%fd200, {%r65, %r64};
$L__BB3_3:
	add.f64 	%fd98, %fd7, 0d4000000000000000;
	{
	.reg .b32 %temp; 
	mov.b64 	{%temp, %r66}, %fd98;
	}
	and.b32  	%r67, %r66, 2146435072;
	setp.ne.s32 	%p7, %r67, 2146435072;
	@%p7 bra 	$L__BB3_8;
	setp.num.f64 	%p8, %fd7, %fd7;
	@%p8 bra 	$L__BB3_6;
	mov.f64 	%fd99, 0d4000000000000000;
	add.rn.f64 	%fd200, %fd7, %fd99;
	bra.uni 	$L__BB3_8;
$L__BB3_6:
	setp.neu.f64 	%p9, %fd8, 0d7FF0000000000000;
	@%p9 bra 	$L__BB3_8;
	setp.lt.s32 	%p12, %r61, 0;
	selp.b32 	%r69, 0, 2146435072, %p12;
	and.b32  	%r70, %r61, 2147483647;
	setp.ne.s32 	%p13, %r70, 1071644672;
	or.b32  	%r71, %r69, -2147483648;
	selp.b32 	%r72, %r71, %r69, %p13;
	selp.b32 	%r73, %r72, %r69, %p2;
	selp.b32 	%r74, %r73, %r69, %p3;
	mov.b32 	%r75, 0;
	mov.b64 	%fd200, {%r75, %r74};
$L__BB3_8:
	setp.eq.f64 	%p15, %fd7, 0d3FF0000000000000;
	selp.f64 	%fd100, 0d3FF0000000000000, %fd200, %p15;
	mul.f64 	%fd101, %fd6, 0d3FE0000000000000;
	mul.f64 	%fd15, %fd101, %fd100;
	{
	.reg .b32 %temp; 
	mov.b64 	{%temp, %r13}, %fd5;
	}
	abs.f64 	%fd16, %fd5;
	{ // callseq 4, 0
	.param .b64 param0;
	st.param.f64 	[param0], %fd16;
	.param .b64 param1;
	st.param.f64 	[param1], 0d4000000000000000;
	.param .b64 retval0;
	call.uni (retval0), 
	__internal_accurate_pow, 
	(
	param0, 
	param1
	);
	ld.param.f64 	%fd102, [retval0];
	} // callseq 4
	setp.lt.s32 	%p16, %r13, 0;
	neg.f64 	%fd104, %fd102;
	selp.f64 	%fd105, %fd104, %fd102, %p2;
	selp.f64 	%fd202, %fd105, %fd102, %p16;
	setp.neu.f64 	%p17, %fd5, 0d0000000000000000;
	@%p17 bra 	$L__BB3_10;
	selp.b32 	%r77, %r13, 0, %p2;
	setp.lt.s32 	%p19, %r61, 0;
	or.b32  	%r78, %r77, 2146435072;
	selp.b32 	%r79, %r78, %r77, %p19;
	mov.b32 	%r80, 0;
	mov.b64 	%fd202, {%r80, %r79};
$L__BB3_10:
	add.f64 	%fd106, %fd5, 0d4000000000000000;
	{
	.reg .b32 %temp; 
	mov.b64 	{%temp, %r81}, %fd106;
	}
	and.b32  	%r82, %r81, 2146435072;
	setp.ne.s32 	%p20, %r82, 2146435072;
	@%p20 bra 	$L__BB3_15;
	setp.num.f64 	%p21, %fd5, %fd5;
	@%p21 bra 	$L__BB3_13;
	mov.f64 	%fd107, 0d4000000000000000;
	add.rn.f64 	%fd202, %fd5, %fd107;
	bra.uni 	$L__BB3_15;
$L__BB3_13:
	setp.neu.f64 	%p22, %fd16, 0d7FF0000000000000;
	@%p22 bra 	$L__BB3_15;
	setp.lt.s32 	%p25, %r61, 0;
	selp.b32 	%r84, 0, 2146435072, %p25;
	and.b32  	%r85, %r61, 2147483647;
	setp.ne.s32 	%p26, %r85, 1071644672;
	or.b32  	%r86, %r84, -2147483648;
	selp.b32 	%r87, %r86, %r84, %p26;
	selp.b32 	%r88, %r87, %r84, %p2;
	selp.b32 	%r89, %r88, %r84, %p16;
	mov.b32 	%r90, 0;
	mov.b64 	%fd202, {%r90, %r89};
$L__BB3_15:
	setp.eq.f64 	%p28, %fd5, 0d3FF0000000000000;
	selp.f64 	%fd108, 0d3FF0000000000000, %fd202, %p28;
	div.rn.f64 	%fd109, %fd15, %fd108;
	ld.global.u64 	%rd20, [potential_ptr];
	{ // callseq 5, 0
	.param .b64 param0;
	st.param.f64 	[param0], %fd3;
	.param .b64 retval0;
	prototype_5 : .callprototype (.param .b64 _) _ (.param .b64 _);
	call (retval0), 
	%rd20, 
	(
	param0
	)
	, prototype_5;
	ld.param.f64 	%fd110, [retval0];
	} // callseq 5
	add.f64 	%fd112, %fd109, %fd110;
	mul.f64 	%fd23, %fd5, %fd112;
	ld.global.f64 	%fd24, [epsilon];
	ld.global.f64 	%fd25, [m0];
	sub.f64 	%fd26, %fd4, %fd2;
	{
	.reg .b32 %temp; 
	mov.b64 	{%temp, %r14}, %fd26;
	}
	abs.f64 	%fd27, %fd26;
	{ // callseq 6, 0
	.param .b64 param0;
	st.param.f64 	[param0], %fd27;
	.param .b64 param1;
	st.param.f64 	[param1], 0d4000000000000000;
	.param .b64 retval0;
	call.uni (retval0), 
	__internal_accurate_pow, 
	(
	param0, 
	param1
	);
	ld.param.f64 	%fd113, [retval0];
	} // callseq 6
	setp.lt.s32 	%p29, %r14, 0;
	neg.f64 	%fd115, %fd113;
	selp.f64 	%fd116, %fd115, %fd113, %p2;
	selp.f64 	%fd204, %fd116, %fd113, %p29;
	setp.neu.f64 	%p30, %fd26, 0d0000000000000000;
	@%p30 bra 	$L__BB3_17;
	selp.b32 	%r92, %r14, 0, %p2;
	setp.lt.s32 	%p32, %r61, 0;
	or.b32  	%r93, %r92, 2146435072;
	selp.b32 	%r94, %r93, %r92, %p32;
	mov.b32 	%r95, 0;
	mov.b64 	%fd204, {%r95, %r94};
$L__BB3_17:
	add.f64 	%fd117, %fd26, 0d4000000000000000;
	{
	.reg .b32 %temp; 
	mov.b64 	{%temp, %r96}, %fd117;
	}
	and.b32  	%r97, %r96, 2146435072;
	setp.ne.s32 	%p33, %r97, 2146435072;
	@%p33 bra 	$L__BB3_22;
	setp.num.f64 	%p34, %fd26, %fd26;
	@%p34 bra 	$L__BB3_20;
	mov.f64 	%fd118, 0d4000000000000000;
	add.rn.f64 	%fd204, %fd26, %fd118;
	bra.uni 	$L__BB3_22;
$L__BB3_20:
	setp.neu.f64 	%p35, %fd27, 0d7FF0000000000000;
	@%p35 bra 	$L__BB3_22;
	setp.lt.s32 	%p38, %r61, 0;
	selp.b32 	%r99, 0, 2146435072, %p38;
	and.b32  	%r100, %r61, 2147483647;
	setp.ne.s32 	%p39, %r100, 1071644672;
	or.b32  	%r101, %r99, -2147483648;
	selp.b32 	%r102, %r101, %r99, %p39;
	selp.b32 	%r103, %r102, %r99, %p2;
	selp.b32 	%r104, %r103, %r99, %p29;
	mov.b32 	%r105, 0;
	mov.b64 	%fd204, {%r105, %r104};
$L__BB3_22:
	setp.eq.f64 	%p41, %fd26, 0d3FF0000000000000;
	selp.f64 	%fd119, 0d3FF0000000000000, %fd204, %p41;
	mul.f64 	%fd120, %fd25, 0d3FE0000000000000;
	mul.f64 	%fd34, %fd120, %fd119;
	{
	.reg .b32 %temp; 
	mov.b64 	{%temp, %r15}, %fd24;
	}
	abs.f64 	%fd35, %fd24;
	{ // callseq 7, 0
	.param .b64 param0;
	st.param.f64 	[param0], %fd35;
	.param .b64 param1;
	st.param.f64 	[param1], 0d4000000000000000;
	.param .b64 retval0;
	call.uni (retval0), 
	__internal_accurate_pow, 
	(
	param0, 
	param1
	);
	ld.param.f64 	%fd121, [retval0];
	} // callseq 7
	setp.lt.s32 	%p42, %r15, 0;
	neg.f64 	%fd123, %fd121;
	selp.f64 	%fd124, %fd123, %fd121, %p2;
	selp.f64 	%fd206, %fd124, %fd121, %p42;
	setp.neu.f64 	%p43, %fd24, 0d0000000000000000;
	@%p43 bra 	$L__BB3_24;
	selp.b32 	%r107, %r15, 0, %p2;
	setp.lt.s32 	%p45, %r61, 0;
	or.b32  	%r108, %r107, 2146435072;
	selp.b32 	%r109, %r108, %r107, %p45;
	mov.b32 	%r110, 0;
	mov.b64 	%fd206, {%r110, %r109};
$L__BB3_24:
	add.f64 	%fd125, %fd24, 0d4000000000000000;
	{
	.reg .b32 %temp; 
	mov.b64 	{%temp, %r111}, %fd125;
	}
	and.b32  	%r112, %r111, 2146435072;
	setp.ne.s32 	%p46, %r112, 2146435072;
	@%p46 bra 	$L__BB3_29;
	setp.num.f64 	%p47, %fd24, %fd24;
	@%p47 bra 	$L__BB3_27;
	mov.f64 	%fd126, 0d4000000000000000;
	add.rn.f64 	%fd206, %fd24, %fd126;
	bra.uni 	$L__BB3_29;
$L__BB3_27:
	setp.neu.f64 	%p48, %fd35, 0d7FF0000000000000;
	@%p48 bra 	$L__BB3_29;
	setp.lt.s32 	%p51, %r61, 0;
	selp.b32 	%r114, 0, 2146435072, %p51;
	and.b32  	%r115, %r61, 2147483647;
	setp.ne.s32 	%p52, %r115, 1071644672;
	or.b32  	%r116, %r114, -2147483648;
	selp.b32 	%r117, %r116, %r114, %p52;
	selp.b32 	%r118, %r117, %r114, %p2;
	selp.b32 	%r119, %r118, %r114, %p42;
	mov.b32 	%r120, 0;
	mov.b64 	%fd206, {%r120, %r119};
$L__BB3_29:
	and.b32  	%r16, %r61, 2146435072;
	setp.eq.s32 	%p53, %r16, 1062207488;
	setp.eq.f64 	%p54, %fd24, 0d3FF0000000000000;
	selp.f64 	%fd127, 0d3FF0000000000000, %fd206, %p54;
	div.rn.f64 	%fd128, %fd34, %fd127;
	ld.global.u64 	%rd21, [potential_ptr];
	{ // callseq 8, 0
	.param .b64 param0;
	st.param.f64 	[param0], %fd2;
	.param .b64 retval0;
	prototype_8 : .callprototype (.param .b64 _) _ (.param .b64 _);
	call (retval0), 
	%rd21, 
	(
	param0
	)
	, prototype_8;
	ld.param.f64 	%fd129, [retval0];
	} // callseq 8
	add.f64 	%fd131, %fd128, %fd129;
	fma.rn.f64 	%fd42, %fd24, %fd131, %fd23;
	ld.global.f64 	%fd43, [%rd2+-8];
	ld.global.f64 	%fd44, [%rd2];
	ld.global.f64 	%fd45, [%rd2+8];
	ld.global.f64 	%fd46, [epsilon];
	ld.global.f64 	%fd47, [m0];
	sub.f64 	%fd132, %fd44, %fd43;
	{
	.reg .b32 %temp; 
	mov.b64 	{%temp, %r17}, %fd132;
	}
	abs.f64 	%fd48, %fd132;
	{ // callseq 9, 0
	.param .b64 param0;
	st.param.f64 	[param0], %fd48;
	.param .b64 param1;
	st.param.f64 	[param1], 0d4000000000000000;
	.param .b64 retval0;
	call.uni (retval0), 
	__internal_accurate_pow, 
	(
	param0, 
	param1
	);
	ld.param.f64 	%fd133, [retval0];
	} // callseq 9
	setp.lt.s32 	%p55, %r17, 0;
	neg.f64 	%fd135, %fd133;
	selp.f64 	%fd136, %fd135, %fd133, %p53;
	selp.f64 	%fd208, %fd136, %fd133, %p55;
	setp.neu.f64 	%p56, %fd132, 0d0000000000000000;
	@%p56 bra 	$L__BB3_31;
	selp.b32 	%r121, %r17, 0, %p53;
	setp.lt.s32 	%p58, %r61, 0;
	or.b32  	%r122, %r121, 2146435072;
	selp.b32 	%r123, %r122, %r121, %p58;
	mov.b32 	%r124, 0;
	mov.b64 	%fd208, {%r124, %r123};
$L__BB3_31:
	sub.f64 	%fd137, %fd44, %fd43;
	add.f64 	%fd138, %fd137, 0d4000000000000000;
	{
	.reg .b32 %temp; 
	mov.b64 	{%temp, %r125}, %fd138;
	}
	and.b32  	%r126, %r125, 2146435072;
	setp.ne.s32 	%p59, %r126, 2146435072;
	@%p59 bra 	$L__BB3_36;
	sub.f64 	%fd52, %fd44, %fd43;
	setp.num.f64 	%p60, %fd52, %fd52;
	@%p60 bra 	$L__BB3_34;
	mov.f64 	%fd139, 0d4000000000000000;
	add.rn.f64 	%fd208, %fd52, %fd139;
	bra.uni 	$L__BB3_36;
$L__BB3_34:
	setp.neu.f64 	%p61, %fd48, 0d7FF0000000000000;
	@%p61 bra 	$L__BB3_36;
	and.b32  	%r127, %r61, 2146435072;
	setp.eq.s32 	%p63, %r127, 1062207488;
	setp.lt.s32 	%p64, %r61, 0;
	selp.b32 	%r128, 0, 2146435072, %p64;
	and.b32  	%r129, %r61, 2147483647;
	setp.ne.s32 	%p65, %r129, 1071644672;
	or.b32  	%r130, %r128, -2147483648;
	selp.b32 	%r131, %r130, %r128, %p65;
	selp.b32 	%r132, %r131, %r128, %p63;
	selp.b32 	%r133, %r132, %r128, %p55;
	mov.b32 	%r134, 0;
	mov.b64 	%fd208, {%r134, %r133};
$L__BB3_36:
	and.b32  	%r18, %r61, 2146435072;
	setp.eq.s32 	%p66, %r18, 1062207488;
	sub.f64 	%fd140, %fd44, %fd43;
	setp.eq.f64 	%p67, %fd140, 0d3FF0000000000000;
	selp.f64 	%fd141, 0d3FF0000000000000, %fd208, %p67;
	mul.f64 	%fd142, %fd47, 0d3FE0000000000000;
	mul.f64 	%fd56, %fd142, %fd141;
	{
	.reg .b32 %temp; 
	mov.b64 	{%temp, %r19}, %fd46;
	}
	abs.f64 	%fd57, %fd46;
	{ // callseq 10, 0
	.param .b64 param0;
	st.param.f64 	[param0], %fd57;
	.param .b64 param1;
	st.param.f64 	[param1], 0d4000000000000000;
	.param .b64 retval0;
	call.uni (retval0), 
	__internal_accurate_pow, 
	(
	param0, 
	param1
	);
	ld.param.f64 	%fd143, [retval0];
	} // callseq 10
	setp.lt.s32 	%p68, %r19, 0;
	neg.f64 	%fd145, %fd143;
	selp.f64 	%fd146, %fd145, %fd143, %p66;
	selp.f64 	%fd210, %fd146, %fd143, %p68;
	setp.neu.f64 	%p69, %fd46, 0d0000000000000000;
	@%p69 bra 	$L__BB3_38;
	selp.b32 	%r135, %r19, 0, %p66;
	setp.lt.s32 	%p71, %r61, 0;
	or.b32  	%r136, %r135, 2146435072;
	selp.b32 	%r137, %r136, %r135, %p71;
	mov.b32 	%r138, 0;
	mov.b64 	%fd210, {%r138, %r137};
$L__BB3_38:
	add.f64 	%fd147, %fd46, 0d4000000000000000;
	{
	.reg .b32 %temp; 
	mov.b64 	{%temp, %r139}, %fd147;
	}
	and.b32  	%r140, %r139, 2146435072;
	setp.ne.s32 	%p72, %r140, 2146435072;
	@%p72 bra 	$L__BB3_43;
	setp.num.f64 	%p73, %fd46, %fd46;
	@%p73 bra 	$L__BB3_41;
	mov.f64 	%fd148, 0d4000000000000000;
	add.rn.f64 	%fd210, %fd46, %fd148;
	bra.uni 	$L__BB3_43;
$L__BB3_41:
	setp.neu.f64 	%p74, %fd57, 0d7FF0000000000000;
	@%p74 bra 	$L__BB3_43;
	and.b32  	%r141, %r61, 2146435072;
	setp.eq.s32 	%p76, %r141, 1062207488;
	setp.lt.s32 	%p77, %r61, 0;
	selp.b32 	%r142, 0, 2146435072, %p77;
	and.b32  	%r143, %r61, 2147483647;
	setp.ne.s32 	%p78, %r143, 1071644672;
	or.b32  	%r144, %r142, -2147483648;
	selp.b32 	%r145, %r144, %r142, %p78;
	selp.b32 	%r146, %r145, %r142, %p76;
	selp.b32 	%r147, %r146, %r142, %p68;
	mov.b32 	%r148, 0;
	mov.b64 	%fd210, {%r148, %r147};
$L__BB3_43:
	and.b32  	%r20, %r61, 2146435072;
	setp.eq.s32 	%p79, %r20, 1062207488;
	setp.eq.f64 	%p80, %fd46, 0d3FF0000000000000;
	selp.f64 	%fd149, 0d3FF0000000000000, %fd210, %p80;
	div.rn.f64 	%fd150, %fd56, %fd149;
	ld.global.u64 	%rd22, [potential_ptr];
	{ // callseq 11, 0
	.param .b64 param0;
	st.param.f64 	[param0], %fd43;
	.param .b64 retval0;
	prototype_11 : .callprototype (.param .b64 _) _ (.param .b64 _);
	call (retval0), 
	%rd22, 
	(
	param0
	)
	, prototype_11;
	ld.param.f64 	%fd151, [retval0];
	} // callseq 11
	add.f64 	%fd153, %fd150, %fd151;
	mul.f64 	%fd64, %fd46, %fd153;
	ld.global.f64 	%fd65, [epsilon];
	ld.global.f64 	%fd66, [m0];
	sub.f64 	%fd67, %fd45, %fd44;
	{
	.reg .b32 %temp; 
	mov.b64 	{%temp, %r21}, %fd67;
	}
	abs.f64 	%fd68, %fd67;
	{ // callseq 12, 0
	.param .b64 param0;
	st.param.f64 	[param0], %fd68;
	.param .b64 param1;
	st.param.f64 	[param1], 0d4000000000000000;
	.param .b64 retval0;
	call.uni (retval0), 
	__internal_accurate_pow, 
	(
	param0, 
	param1
	);
	ld.param.f64 	%fd154, [retval0];
	} // callseq 12
	setp.lt.s32 	%p81, %r21, 0;
	neg.f64 	%fd156, %fd154;
	selp.f64 	%fd157, %fd156, %fd154, %p79;
	selp.f64 	%fd212, %fd157, %fd154, %p81;
	setp.neu.f64 	%p82, %fd67, 0d0000000000000000;
	@%p82 bra 	$L__BB3_45;
	selp.b32 	%r149, %r21, 0, %p79;
	setp.lt.s32 	%p84, %r61, 0;
	or.b32  	%r150, %r149, 2146435072;
	selp.b32 	%r151, %r150, %r149, %p84;
	mov.b32 	%r152, 0;
	mov.b64 	%fd212, {%r152, %r151};
$L__BB3_45:
	add.f64 	%fd158, %fd67, 0d4000000000000000;
	{
	.reg .b32 %temp; 
	mov.b64 	{%temp, %r153}, %fd158;
	}
	and.b32  	%r154, %r153, 2146435072;
	setp.ne.s32 	%p85, %r154, 2146435072;
	@%p85 bra 	$L__BB3_50;
	setp.num.f64 	%p86, %fd67, %fd67;
	@%p86 bra 	$L__BB3_48;
	mov.f64 	%fd159, 0d4000000000000000;
	add.rn.f64 	%fd212, %fd67, %fd159;
	bra.uni 	$L__BB3_50;
$L__BB3_48:
	setp.neu.f64 	%p87, %fd68, 0d7FF0000000000000;
	@%p87 bra 	$L__BB3_50;
	and.b32  	%r155, %r61, 2146435072;
	setp.eq.s32 	%p89, %r155, 1062207488;
	setp.lt.s32 	%p90, %r61, 0;
	selp.b32 	%r156, 0, 2146435072, %p90;
	and.b32  	%r157, %r61, 2147483647;
	setp.ne.s32 	%p91, %r157, 1071644672;
	or.b32  	%r158, %r156, -2147483648;
	selp.b32 	%r159, %r158, %r156, %p91;
	selp.b32 	%r160, %r159, %r156, %p89;
	selp.b32 	%r161, %r160, %r156, %p81;
	mov.b32 	%r162, 0;
	mov.b64 	%fd212, {%r162, %r161};
$L__BB3_50:
	and.b32  	%r22, %r61, 2146435072;
	setp.eq.s32 	%p92, %r22, 1062207488;
	setp.eq.f64 	%p93, %fd67, 0d3FF0000000000000;
	selp.f64 	%fd160, 0d3FF0000000000000, %fd212, %p93;
	mul.f64 	%fd161, %fd66, 0d3FE0000000000000;
	mul.f64 	%fd75, %fd161, %fd160;
	{
	.reg .b32 %temp; 
	mov.b64 	{%temp, %r23}, %fd65;
	}
	abs.f64 	%fd76, %fd65;
	{ // callseq 13, 0
	.param .b64 param0;
	st.param.f64 	[param0], %fd76;
	.param .b64 param1;
	st.param.f64 	[param1], 0d4000000000000000;
	.param .b64 retval0;
	call.uni (retval0), 
	__internal_accurate_pow, 
	(
	param0, 
	param1
	);
	ld.param.f64 	%fd162, [retval0];
	} // callseq 13
	setp.lt.s32 	%p94, %r23, 0;
	neg.f64 	%fd164, %fd162;
	selp.f64 	%fd165, %fd164, %fd162, %p92;
	selp.f64 	%fd214, %fd165, %fd162, %p94;
	setp.neu.f64 	%p95, %fd65, 0d0000000000000000;
	@%p95 bra 	$L__BB3_52;
	selp.b32 	%r163, %r23, 0, %p92;
	setp.lt.s32 	%p97, %r61, 0;
	or.b32  	%r164, %r163, 2146435072;
	selp.b32 	%r165, %r164, %r163, %p97;
	mov.b32 	%r166, 0;
	mov.b64 	%fd214, {%r166, %r165};
$L__BB3_52:
	add.f64 	%fd166, %fd65, 0d4000000000000000;
	{
	.reg .b32 %temp; 
	mov.b64 	{%temp, %r167}, %fd166;
	}
	and.b32  	%r168, %r167, 2146435072;
	setp.ne.s32 	%p98, %r168, 2146435072;
	@%p98 bra 	$L__BB3_57;
	setp.num.f64 	%p99, %fd65, %fd65;
	@%p99 bra 	$L__BB3_55;
	mov.f64 	%fd167, 0d4000000000000000;
	add.rn.f64 	%fd214, %fd65, %fd167;
	bra.uni 	$L__BB3_57;
$L__BB3_55:
	setp.neu.f64 	%p100, %fd76, 0d7FF0000000000000;
	@%p100 bra 	$L__BB3_57;
	setp.lt.s32 	%p103, %r61, 0;
	selp.b32 	%r170, 0, 2146435072, %p103;
	and.b32  	%r171, %r61, 2147483647;
	setp.ne.s32 	%p104, %r171, 1071644672;
	or.b32  	%r172, %r170, -2147483648;
	selp.b32 	%r173, %r172, %r170, %p104;
	selp.b32 	%r174, %r173, %r170, %p92;
	selp.b32 	%r175, %r174, %r170, %p94;
	mov.b32 	%r176, 0;
	mov.b64 	%fd214, {%r176, %r175};
$L__BB3_57:
	setp.eq.f64 	%p105, %fd65, 0d3FF0000000000000;
	selp.f64 	%fd168, 0d3FF0000000000000, %fd214, %p105;
	div.rn.f64 	%fd169, %fd75, %fd168;
	ld.global.u64 	%rd23, [potential_ptr];
	{ // callseq 14, 0
	.param .b64 param0;
	st.param.f64 	[param0], %fd44;
	.param .b64 retval0;
	prototype_14 : .callprototype (.param .b64 _) _ (.param .b64 _);
	call (retval0), 
	%rd23, 
	(
	param0
	)
	, prototype_14;
	ld.param.f64 	%fd170, [retval0];
	} // callseq 14
	add.f64 	%fd172, %fd169, %fd170;
	fma.rn.f64 	%fd173, %fd65, %fd172, %fd64;
	sub.f64 	%fd83, %fd42, %fd173;
	setp.geu.f64 	%p106, %fd83, 0d0000000000000000;
	@%p106 bra 	$L__BB3_59;
	st.global.f64 	[%rd2], %fd2;
	mov.u32 	%r208, %r210;
	mov.u32 	%r209, %r211;
	mov.u32 	%r210, %r212;
	mov.u32 	%r211, %r2;
	mov.u32 	%r212, %r1;
	bra.uni 	$L__BB3_64;
$L__BB3_59:
	neg.f64 	%fd174, %fd83;
	fma.rn.f64 	%fd175, %fd83, 0dBFF71547652B82FE, 0d4338000000000000;
	{
	.reg .b32 %temp; 
	mov.b64 	{%r24, %temp}, %fd175;
	}
	mov.f64 	%fd176, 0dC338000000000000;
	add.rn.f64 	%fd177, %fd175, %fd176;
	fma.rn.f64 	%fd178, %fd177, 0dBFE62E42FEFA39EF, %fd174;
	fma.rn.f64 	%fd179, %fd177, 0dBC7ABC9E3B39803F, %fd178;
	fma.rn.f64 	%fd180, %fd179, 0d3E5ADE1569CE2BDF, 0d3E928AF3FCA213EA;
	fma.rn.f64 	%fd181, %fd180, %fd179, 0d3EC71DEE62401315;
	fma.rn.f64 	%fd182, %fd181, %fd179, 0d3EFA01997C89EB71;
	fma.rn.f64 	%fd183, %fd182, %fd179, 0d3F2A01A014761F65;
	fma.rn.f64 	%fd184, %fd183, %fd179, 0d3F56C16C1852B7AF;
	fma.rn.f64 	%fd185, %fd184, %fd179, 0d3F81111111122322;
	fma.rn.f64 	%fd186, %fd185, %fd179, 0d3FA55555555502A1;
	fma.rn.f64 	%fd187, %fd186, %fd179, 0d3FC5555555555511;
	fma.rn.f64 	%fd188, %fd187, %fd179, 0d3FE000000000000B;
	fma.rn.f64 	%fd189, %fd188, %fd179, 0d3FF0000000000000;
	fma.rn.f64 	%fd190, %fd189, %fd179, 0d3FF0000000000000;
	{
	.reg .b32 %temp; 
	mov.b64 	{%r25, %temp}, %fd190;
	}
	{
	.reg .b32 %temp; 
	mov.b64 	{%temp, %r26}, %fd190;
	}
	shl.b32 	%r177, %r24, 20;
	add.s32 	%r178, %r177, %r26;
	mov.b64 	%fd215, {%r25, %r178};
	{
	.reg .b32 %temp; 
	mov.b64 	{%temp, %r179}, %fd174;
	}
	mov.b32 	%f3, %r179;
	abs.f32 	%f2, %f3;
	setp.lt.f32 	%p107, %f2, 0f4086232B;
	@%p107 bra 	$L__BB3_62;
	setp.gt.f64 	%p108, %fd83, 0d0000000000000000;
	mov.f64 	%fd191, 0d7FF0000000000000;
	sub.f64 	%fd192, %fd191, %fd83;
	selp.f64 	%fd215, 0d0000000000000000, %fd192, %p108;
	setp.geu.f32 	%p109, %f2, 0f40874800;
	@%p109 bra 	$L__BB3_62;
	shr.u32 	%r180, %r24, 31;
	add.s32 	%r181, %r24, %r180;
	shr.s32 	%r182, %r181, 1;
	shl.b32 	%r183, %r182, 20;
	add.s32 	%r184, %r26, %r183;
	mov.b64 	%fd193, {%r25, %r184};
	sub.s32 	%r185, %r24, %r182;
	shl.b32 	%r186, %r185, 20;
	add.s32 	%r187, %r186, 1072693248;
	mov.b32 	%r188, 0;
	mov.b64 	%fd194, {%r188, %r187};
	mul.f64 	%fd215, %fd194, %fd193;
$L__BB3_62:
	shr.u32 	%r189, %r1, 2;
	xor.b32  	%r190, %r189, %r1;
	shl.b32 	%r191, %r210, 4;
	shl.b32 	%r192, %r190, 1;
	xor.b32  	%r193, %r192, %r191;
	xor.b32  	%r194, %r193, %r190;
	xor.b32  	%r209, %r194, %r210;
	add.s32 	%r195, %r6, %r209;
	add.s32 	%r196, %r195, 1087311;
	shr.u32 	%r197, %r2, 2;
	xor.b32  	%r198, %r197, %r2;
	shl.b32 	%r199, %r209, 4;
	shl.b32 	%r200, %r198, 1;
	xor.b32  	%r201, %r200, %r199;
	xor.b32  	%r202, %r201, %r198;
	xor.b32  	%r208, %r202, %r209;
	add.s32 	%r213, %r6, 1449748;
	add.s32 	%r203, %r208, %r213;
	cvt.u64.u32 	%rd24, %r196;
	mul.wide.u32 	%rd25, %r203, 2097152;
	xor.b64  	%rd26, %rd25, %rd24;
	cvt.rn.f64.u64 	%fd195, %rd26;
	fma.rn.f64 	%fd196, %fd195, 0d3CA0000000000000, 0d3C90000000000000;
	setp.leu.f64 	%p110, %fd215, %fd196;
	@%p110 bra 	$L__BB3_64;
	st.global.f64 	[%rd2], %fd2;
$L__BB3_64:
	ld.param.u64 	%rd32, [_Z15metropolis_stepPdmmmddP17curandStateXORWOW_param_6];
	cvta.to.global.u64 	%rd27, %rd32;
	mov.u32 	%r204, %ntid.x;
	mov.u32 	%r205, %ctaid.x;
	mov.u32 	%r206, %tid.x;
	mad.lo.s32 	%r207, %r204, %r205, %r206;
	mul.wide.u32 	%rd28, %r207, 48;
	add.s64 	%rd29, %rd27, %rd28;
	st.global.v2.u32 	[%rd29], {%r213, %r212};
	st.global.v2.u32 	[%rd29+8], {%r211, %r210};
	st.global.v2.u32 	[%rd29+16], {%r209, %r208};
	st.global.v2.u32 	[%rd29+24], {%r4, %r5};
	st.global.f32 	[%rd29+32], %f1;
	st.global.f64 	[%rd29+40], %fd1;
$L__BB3_65:
	ret;

}
.func  (.param .b64 func_retval0) __internal_accurate_pow(
	.param .b64 __internal_accurate_pow_param_0,
	.param .b64 __internal_accurate_pow_param_1
)
{
	.reg .pred 	%p<8>;
	.reg .b32 	%r<49>;
	.reg .b32 	%f<3>;
	.reg .b64 	%fd<109>;

	ld.param.f64 	%fd10, [__internal_accurate_pow_param_0];
	ld.param.f64 	%fd11, [__internal_accurate_pow_param_1];
	{
	.reg .b32 %temp; 
	mov.b64 	{%temp, %r46}, %fd10;
	}
	{
	.reg .b32 %temp; 
	mov.b64 	{%r45, %temp}, %fd10;
	}
	shr.u32 	%r47, %r46, 20;
	setp.gt.u32 	%p1, %r46, 1048575;
	@%p1 bra 	$L__BB4_2;
	mul.f64 	%fd12, %fd10, 0d4350000000000000;
	{
	.reg .b32 %temp; 
	mov.b64 	{%temp, %r46}, %fd12;
	}
	{
	.reg .b32 %temp; 
	mov.b64 	{%r45, %temp}, %fd12;
	}
	shr.u32 	%r16, %r46, 20;
	add.s32 	%r47, %r16, -54;
$L__BB4_2:
	add.s32 	%r48, %r47, -1023;
	and.b32  	%r17, %r46, -2146435073;
	or.b32  	%r18, %r17, 1072693248;
	mov.b64 	%fd107, {%r45, %r18};
	setp.lt.u32 	%p2, %r18, 1073127583;
	@%p2 bra 	$L__BB4_4;
	{
	.reg .b32 %temp; 
	mov.b64 	{%r19, %temp}, %fd107;
	}
	{
	.reg .b32 %temp; 
	mov.b64 	{%temp, %r20}, %fd107;
	}
	add.s32 	%r21, %r20, -1048576;
	mov.b64 	%fd107, {%r19, %r21};
	add.s32 	%r48, %r47, -1022;
$L__BB4_4:
	add.f64 	%fd13, %fd107, 0dBFF0000000000000;
	add.f64 	%fd14, %fd107, 0d3FF0000000000000;
	rcp.approx.ftz.f64 	%fd15, %fd14;
	neg.f64 	%fd16, %fd14;
	fma.rn.f64 	%fd17, %fd16, %fd15, 0d3FF0000000000000;
	fma.rn.f64 	%fd18, %fd17, %fd17, %fd17;
	fma.rn.f64 	%fd19, %fd18, %fd15, %fd15;
	mul.f64 	%fd20, %fd13, %fd19;
	fma.rn.f64 	%fd21, %fd13, %fd19, %fd20;
	mul.f64 	%fd22, %fd21, %fd21;
	fma.rn.f64 	%fd23, %fd22, 0d3EB0F5FF7D2CAFE2, 0d3ED0F5D241AD3B5A;
	fma.rn.f64 	%fd24, %fd23, %fd22, 0d3EF3B20A75488A3F;
	fma.rn.f64 	%fd25, %fd24, %fd22, 0d3F1745CDE4FAECD5;
	fma.rn.f64 	%fd26, %fd25, %fd22, 0d3F3C71C7258A578B;
	fma.rn.f64 	%fd27, %fd26, %fd22, 0d3F6249249242B910;
	fma.rn.f64 	%fd28, %fd27, %fd22, 0d3F89999999999DFB;
	sub.f64 	%fd29, %fd13, %fd21;
	add.f64 	%fd30, %fd29, %fd29;
	neg.f64 	%fd31, %fd21;
	fma.rn.f64 	%fd32, %fd31, %fd13, %fd30;
	mul.f64 	%fd33, %fd19, %fd32;
	fma.rn.f64 	%fd34, %fd22, %fd28, 0d3FB5555555555555;
	mov.f64 	%fd35, 0d3FB5555555555555;
	sub.f64 	%fd36, %fd35, %fd34;
	fma.rn.f64 	%fd37, %fd22, %fd28, %fd36;
	add.f64 	%fd38, %fd37, 0dBC46A4CB00B9E7B0;
	add.f64 	%fd39, %fd34, %fd38;
	sub.f64 	%fd40, %fd34, %fd39;
	add.f64 	%fd41, %fd38, %fd40;
	mul.rn.f64 	%fd42, %fd21, %fd21;
	neg.f64 	%fd43, %fd42;
	fma.rn.f64 	%fd44, %fd21, %fd21, %fd43;
	{
	.reg .b32 %temp; 
	mov.b64 	{%r22, %temp}, %fd33;
	}
	{
	.reg .b32 %temp; 
	mov.b64 	{%temp, %r23}, %fd33;
	}
	add.s32 	%r24, %r23, 1048576;
	mov.b64 	%fd45, {%r22, %r24};
	fma.rn.f64 	%fd46, %fd21, %fd45, %fd44;
	mul.rn.f64 	%fd47, %fd42, %fd21;
	neg.f64 	%fd48, %fd47;
	fma.rn.f64 	%fd49, %fd42, %fd21, %fd48;
	fma.rn.f64 	%fd50, %fd42, %fd33, %fd49;
	fma.rn.f64 	%fd51, %fd46, %fd21, %fd50;
	mul.rn.f64 	%fd52, %fd39, %fd47;
	neg.f64 	%fd53, %fd52;
	fma.rn.f64 	%fd54, %fd39, %fd47, %fd53;
	fma.rn.f64 	%fd55, %fd39, %fd51, %fd54;
	fma.rn.f64 	%fd56, %fd41, %fd47, %fd55;
	add.f64 	%fd57, %fd52, %fd56;
	sub.f64 	%fd58, %fd52, %fd57;
	add.f64 	%fd59, %fd56, %fd58;
	add.f64 	%fd60, %fd21, %fd57;
	sub.f64 	%fd61, %fd21, %fd60;
	add.f64 	%fd62, %fd57, %fd61;
	add.f64 	%fd63, %fd59, %fd62;
	add.f64 	%fd64, %fd33, %fd63;
	add.f64 	%fd65, %fd60, %fd64;
	sub.f64 	%fd66, %fd60, %fd65;
	add.f64 	%fd67, %fd64, %fd66;
	xor.b32  	%r25, %r48, -2147483648;
	mov.b32 	%r26, 1127219200;
	mov.b64 	%fd68, {%r25, %r26};
	mov.b32 	%r27, -2147483648;
	mov.b64 	%fd69, {%r27, %r26};
	sub.f64 	%fd70, %fd68, %fd69;
	fma.rn.f64 	%fd71, %fd70, 0d3FE62E42FEFA39EF, %fd65;
	fma.rn.f64 	%fd72, %fd70, 0dBFE62E42FEFA39EF, %fd71;
	sub.f64 	%fd73, %fd72, %fd65;
	sub.f64 	%fd74, %fd67, %fd73;
	fma.rn.f64 	%fd75, %fd70, 0d3C7ABC9E3B39803F, %fd74;
	add.f64 	%fd76, %fd71, %fd75;
	sub.f64 	%fd77, %fd71, %fd76;
	add.f64 	%fd78, %fd75, %fd77;
	{
	.reg .b32 %temp; 
	mov.b64 	{%temp, %r28}, %fd11;
	}
	{
	.reg .b32 %temp; 
	mov.b64 	{%r29, %temp}, %fd11;
	}
	shl.b32 	%r30, %r28, 1;
	setp.gt.u32 	%p3, %r30, -33554433;
	and.b32  	%r31, %r28, -15728641;
	selp.b32 	%r32, %r31, %r28, %p3;
	mov.b64 	%fd79, {%r29, %r32};
	mul.rn.f64 	%fd80, %fd76, %fd79;
	neg.f64 	%fd81, %fd80;
	fma.rn.f64 	%fd82, %fd76, %fd79, %fd81;
	fma.rn.f64 	%fd83, %fd78, %fd79, %fd82;
	add.f64 	%fd4, %fd80, %fd83;
	sub.f64 	%fd84, %fd80, %fd4;
	add.f64 	%fd5, %fd83, %fd84;
	fma.rn.f64 	%fd85, %fd4, 0d3FF71547652B82FE, 0d4338000000000000;
	{
	.reg .b32 %temp; 
	mov.b64 	{%r13, %temp}, %fd85;
	}
	mov.f64 	%fd86, 0dC338000000000000;
	add.rn.f64 	%fd87, %fd85, %fd86;
	fma.rn.f64 	%fd88, %fd87, 0dBFE62E42FEFA39EF, %fd4;
	fma.rn.f64 	%fd89, %fd87, 0dBC7ABC9E3B39803F, %fd88;
	fma.rn.f64 	%fd90, %fd89, 0d3E5ADE1569CE2BDF, 0d3E928AF3FCA213EA;
	fma.rn.f64 	%fd91, %fd90, %fd89, 0d3EC71DEE62401315;
	fma.rn.f64 	%fd92, %fd91, %fd89, 0d3EFA01997C89EB71;
	fma.rn.f64 	%fd93, %fd92, %fd89, 0d3F2A01A014761F65;
	fma.rn.f64 	%fd94, %fd93, %fd89, 0d3F56C16C1852B7AF;
	fma.rn.f64 	%fd95, %fd94, %fd89, 0d3F81111111122322;
	fma.rn.f64 	%fd96, %fd95, %fd89, 0d3FA55555555502A1;
	fma.rn.f64 	%fd97, %fd96, %fd89, 0d3FC5555555555511;
	fma.rn.f64 	%fd98, %fd97, %fd89, 0d3FE000000000000B;
	fma.rn.f64 	%fd99, %fd98, %fd89, 0d3FF0000000000000;
	fma.rn.f64 	%fd100, %fd99, %fd89, 0d3FF0000000000000;
	{
	.reg .b32 %temp; 
	mov.b64 	{%r14, %temp}, %fd100;
	}
	{
	.reg .b32 %temp; 
	mov.b64 	{%temp, %r15}, %fd100;
	}
	shl.b32 	%r33, %r13, 20;
	add.s32 	%r34, %r33, %r15;
	mov.b64 	%fd108, {%r14, %r34};
	{
	.reg .b32 %temp; 
	mov.b64 	{%temp, %r35}, %fd4;
	}
	mov.b32 	%f2, %r35;
	abs.f32 	%f1, %f2;
	setp.lt.f32 	%p4, %f1, 0f4086232B;
	@%p4 bra 	$L__BB4_7;
	setp.lt.f64 	%p5, %fd4, 0d0000000000000000;
	add.f64 	%fd101, %fd4, 0d7FF0000000000000;
	selp.f64 	%fd108, 0d0000000000000000, %fd101, %p5;
	setp.geu.f32 	%p6, %f1, 0f40874800;
	@%p6 bra 	$L__BB4_7;
	shr.u32 	%r36, %r13, 31;
	add.s32 	%r37, %r13, %r36;
	shr.s32 	%r38, %r37, 1;
	shl.b32 	%r39, %r38, 20;
	add.s32 	%r40, %r15, %r39;
	mov.b64 	%fd102, {%r14, %r40};
	sub.s32 	%r41, %r13, %r38;
	shl.b32 	%r42, %r41, 20;
	add.s32 	%r43, %r42, 1072693248;
	mov.b32 	%r44, 0;
	mov.b64 	%fd103, {%r44, %r43};
	mul.f64 	%fd108, %fd103, %fd102;
$L__BB4_7:
	abs.f64 	%fd104, %fd108;
	setp.eq.f64 	%p7, %fd104, 0d7FF0000000000000;
	fma.rn.f64 	%fd105, %fd108, %fd5, %fd108;
	selp.f64 	%fd106, %fd108, %fd105, %p7;
	st.param.f64 	[func_retval0], %fd106;
	ret;

}


// ===== COMPILED SASS (sm_100) =====

	.target	sm_100

	.elftype	@"ET_EXEC"


//--------------------- .note.nv.tkinfo           --------------------------
	.section	.note.nv.tkinfo,"",@"SHT_NOTE"
	.sectionflags	@"SHF_NOTE_NV_TKINFO"
	.tkinfo
        /*0018*/ 	.word	0x00000002
        /*0030*/ 	.string	""
        /*0030*/ 	.string	"ptxas"
        /*0030*/ 	.string	"Cuda compilation tools, release 13.0, V13.0.88"
        /*0030*/ 	.string	"Build cuda_13.0.r13.0/compiler.36424714_0"
        /*0030*/ 	.string	"-arch sm_100 -m 64 "



//--------------------- .note.nv.cuinfo           --------------------------
	.section	.note.nv.cuinfo,"",@"SHT_NOTE"
	.sectionflags	@"SHF_NOTE_NV_CUINFO"
        /*0018*/ 	.short	0x0002
        /*001a*/ 	.short	0x0064
        /*001c*/ 	.short	0x0082
	.zero		2


//--------------------- .nv.info                  --------------------------
	.section	.nv.info,"",@"SHT_CUDA_INFO"
	.align	4


	//----- nvinfo : EIATTR_REGCOUNT
	.align		4
        /*0000*/ 	.byte	0x04, 0x2f
        /*0002*/ 	.short	(.L_18 - .L_17)
	.align		4
.L_17:
        /*0004*/ 	.word	index@(_Z15setup_randomizeP17curandStateXORWOWm)
        /*0008*/ 	.word	0x00000020


	//----- nvinfo : EIATTR_FRAME_SIZE
	.align		4
.L_18:
        /*000c*/ 	.byte	0x04, 0x11
        /*000e*/ 	.short	(.L_20 - .L_19)
	.align		4
.L_19:
        /*0010*/ 	.word	index@(_Z15setup_randomizeP17curandStateXORWOWm)
        /*0014*/ 	.word	0x00000000


	//----- nvinfo : EIATTR_REGCOUNT
	.align		4
.L_20:
        /*0018*/ 	.byte	0x04, 0x2f
        /*001a*/ 	.short	(.L_22 - .L_21)
	.align		4
.L_21:
        /*001c*/ 	.word	index@(_Z22randomize_double_arrayPdmddP17curandStateXORWOW)
        /*0020*/ 	.word	0x0000001e


	//----- nvinfo : EIATTR_FRAME_SIZE
	.align		4
.L_22:
        /*0024*/ 	.byte	0x04, 0x11
        /*0026*/ 	.short	(.L_24 - .L_23)
	.align		4
.L_23:
        /*0028*/ 	.word	index@(_Z22randomize_double_arrayPdmddP17curandStateXORWOW)
        /*002c*/ 	.word	0x00000000


	//----- nvinfo : EIATTR_REGCOUNT
	.align		4
.L_24:
        /*0030*/ 	.byte	0x04, 0x2f
        /*0032*/ 	.short	(.L_26 - .L_25)
	.align		4
.L_25:
        /*0034*/ 	.word	index@(_Z15metropolis_stepPdmmmddP17curandStateXORWOW)
        /*0038*/ 	.word	0x00000048


	//----- nvinfo : EIATTR_FRAME_SIZE
	.align		4
.L_26:
        /*003c*/ 	.byte	0x04, 0x11
        /*003e*/ 	.short	(.L_28 - .L_27)
	.align		4
.L_27:
        /*0040*/ 	.word	index@($__internal_0_$__cuda_sm20_div_rn_f64_full)
        /*0044*/ 	.word	0x00000060


	//----- nvinfo : EIATTR_FRAME_SIZE
	.align		4
.L_28:
        /*0048*/ 	.byte	0x04, 0x11
        /*004a*/ 	.short	(.L_30 - .L_29)
	.align		4
.L_29:
        /*004c*/ 	.word	index@($_Z15metropolis_stepPdmmmddP17curandStateXORWOW$__internal_accurate_pow)
        /*0050*/ 	.word	0x00000060


	//----- nvinfo : EIATTR_FRAME_SIZE
	.align		4
.L_30:
        /*0054*/ 	.byte	0x04, 0x11
        /*0056*/ 	.short	(.L_32 - .L_31)
	.align		4
.L_31:
        /*0058*/ 	.word	index@($_Z15metropolis_stepPdmmmddP17curandStateXORWOW$_Z9potentiald)
        /*005c*/ 	.word	0x00000060


	//----- nvinfo : EIATTR_FRAME_SIZE
	.align		4
.L_32:
        /*0060*/ 	.byte	0x04, 0x11
        /*0062*/ 	.short	(.L_34 - .L_33)
	.align		4
.L_33:
        /*0064*/ 	.word	index@(_Z15metropolis_stepPdmmmddP17curandStateXORWOW)
        /*0068*/ 	.word	0x00000060


	//----- nvinfo : EIATTR_MIN_STACK_SIZE
	.align		4
.L_34:
        /*006c*/ 	.byte	0x04, 0x12
        /*006e*/ 	.short	(.L_36 - .L_35)
	.align		4
.L_35:
        /*0070*/ 	.word	index@(_Z15metropolis_stepPdmmmddP17curandStateXORWOW)
        /*0074*/ 	.word	0x00000060


	//----- nvinfo : EIATTR_MIN_STACK_SIZE
	.align		4
.L_36:
        /*0078*/ 	.byte	0x04, 0x12
        /*007a*/ 	.short	(.L_38 - .L_37)
	.align		4
.L_37:
        /*007c*/ 	.word	index@(_Z22randomize_double_arrayPdmddP17curandStateXORWOW)
        /*0080*/ 	.word	0x00000000


	//----- nvinfo : EIATTR_MIN_STACK_SIZE
	.align		4
.L_38:
        /*0084*/ 	.byte	0x04, 0x12
        /*0086*/ 	.short	(.L_40 - .L_39)
	.align		4
.L_39:
        /*0088*/ 	.word	index@(_Z15setup_randomizeP17curandStateXORWOWm)
        /*008c*/ 	.word	0x00000000
.L_40:


//--------------------- .nv.compat                --------------------------
	.section	.nv.compat,"",@"SHT_CUDA_COMPAT_INFO"
	.align	4
        /*0000*/ 	.byte	0x02, 0x09, 0x00, 0x00, 0x02, 0x02, 0x01, 0x00, 0x02, 0x05, 0x05, 0x00, 0x03, 0x07, 0x01, 0x01
        /*0010*/ 	.byte	0x02, 0x03, 0x00, 0x00, 0x02, 0x06, 0x01, 0x00, 0x04, 0x0b, 0x08, 0x00, 0x01, 0x00, 0x00, 0x00
        /*0020*/ 	.byte	0x00, 0x00, 0x00, 0x00


//--------------------- .nv.info._Z15metropolis_stepPdmmmddP17curandStateXORWOW --------------------------
	.section	.nv.info._Z15metropolis_stepPdmmmddP17curandStateXORWOW,"",@"SHT_CUDA_INFO"
	.sectionflags	@""
	.align	4


	//----- nvinfo : EIATTR_CUDA_API_VERSION
	.align		4
        /*0000*/ 	.byte	0x04, 0x37
        /*0002*/ 	.short	(.L_42 - .L_41)
.L_41:
        /*0004*/ 	.word	0x00000082


	//----- nvinfo : EIATTR_KPARAM_INFO
	.align		4
.L_42:
        /*0008*/ 	.byte	0x04, 0x17
        /*000a*/ 	.short	(.L_44 - .L_43)
.L_43:
        /*000c*/ 	.word	0x00000000
        /*0010*/ 	.short	0x0006
        /*0012*/ 	.short	0x0030
        /*0014*/ 	.byte	0x00, 0xf5, 0x21, 0x00


	//----- nvinfo : EIATTR_KPARAM_INFO
	.align		4
.L_44:
        /*0018*/ 	.byte	0x04, 0x17
        /*001a*/ 	.short	(.L_46 - .L_45)
.L_45:
        /*001c*/ 	.word	0x00000000
        /*0020*/ 	.short	0x0005
        /*0022*/ 	.short	0x0028
        /*0024*/ 	.byte	0x00, 0xf0, 0x21, 0x00


	//----- nvinfo : EIATTR_KPARAM_INFO
	.align		4
.L_46:
        /*0028*/ 	.byte	0x04, 0x17
        /*002a*/ 	.short	(.L_48 - .L_47)
.L_47:
        /*002c*/ 	.word	0x00000000
        /*0030*/ 	.short	0x0004
        /*0032*/ 	.short	0x0020
        /*0034*/ 	.byte	0x00, 0xf0, 0x21, 0x00


	//----- nvinfo : EIATTR_KPARAM_INFO
	.align		4
.L_48:
        /*0038*/ 	.byte	0x04, 0x17
        /*003a*/ 	.short	(.L_50 - .L_49)
.L_49:
        /*003c*/ 	.word	0x00000000
        /*0040*/ 	.short	0x0003
        /*0042*/ 	.short	0x0018
        /*0044*/ 	.byte	0x00, 0xf0, 0x21, 0x00


	//----- nvinfo : EIATTR_KPARAM_INFO
	.align		4
.L_50:
        /*0048*/ 	.byte	0x04, 0x17
        /*004a*/ 	.short	(.L_52 - .L_51)
.L_51:
        /*004c*/ 	.word	0x00000000
        /*0050*/ 	.short	0x0002
        /*0052*/ 	.short	0x0010
        /*0054*/ 	.byte	0x00, 0xf0, 0x21, 0x00


	//----- nvinfo : EIATTR_KPARAM_INFO
	.align		4
.L_52:
        /*0058*/ 	.byte	0x04, 0x17
        /*005a*/ 	.short	(.L_54 - .L_53)
.L_53:
        /*005c*/ 	.word	0x00000000
        /*0060*/ 	.short	0x0001
        /*0062*/ 	.short	0x0008
        /*0064*/ 	.byte	0x00, 0xf0, 0x21, 0x00


	//----- nvinfo : EIATTR_KPARAM_INFO
	.align		4
.L_54:
        /*0068*/ 	.byte	0x04, 0x17
        /*006a*/ 	.short	(.L_56 - .L_55)
.L_55:
        /*006c*/ 	.word	0x00000000
        /*0070*/ 	.short	0x0000
        /*0072*/ 	.short	0x0000
        /*0074*/ 	.byte	0x00, 0xf5, 0x21, 0x00


	//----- nvinfo : EIATTR_SPARSE_MMA_MASK
	.align		4
.L_56:
        /*0078*/ 	.byte	0x03, 0x50
        /*007a*/ 	.short	0x0000


	//----- nvinfo : EIATTR_MAXREG_COUNT
	.align		4
        /*007c*/ 	.byte	0x03, 0x1b
        /*007e*/ 	.short	0x00ff


	//----- nvinfo : EIATTR_MERCURY_ISA_VERSION
	.align		4
        /*0080*/ 	.byte	0x03, 0x5f
        /*0082*/ 	.short	0x0101


	//----- nvinfo : EIATTR_VRC_CTA_INIT_COUNT
	.align		4
        /*0084*/ 	.byte	0x02, 0x4a
	.zero		1
	.zero		1


	//----- nvinfo : EIATTR_EXIT_INSTR_OFFSETS
	.align		4
        /*0088*/ 	.byte	0x04, 0x1c
        /*008a*/ 	.short	(.L_58 - .L_57)


	//   ....[0]....
.L_57:
        /*008c*/ 	.word	0x000000c0


	//   ....[1]....
        /*0090*/ 	.word	0x00002040


	//----- nvinfo : EIATTR_CRS_STACK_SIZE
	.align		4
.L_58:
        /*0094*/ 	.byte	0x04, 0x1e
        /*0096*/ 	.short	(.L_60 - .L_59)
.L_59:
        /*0098*/ 	.word	0x00000000


	//----- nvinfo : EIATTR_CBANK_PARAM_SIZE
	.align		4
.L_60:
        /*009c*/ 	.byte	0x03, 0x19
        /*009e*/ 	.short	0x0038


	//----- nvinfo : EIATTR_PARAM_CBANK
	.align		4
        /*00a0*/ 	.byte	0x04, 0x0a
        /*00a2*/ 	.short	(.L_62 - .L_61)
	.align		4
.L_61:
        /*00a4*/ 	.word	index@(.nv.constant0._Z15metropolis_stepPdmmmddP17curandStateXORWOW)
        /*00a8*/ 	.short	0x0380
        /*00aa*/ 	.short	0x0038


	//----- nvinfo : EIATTR_SW_WAR
	.align		4
.L_62:
        /*00ac*/ 	.byte	0x04, 0x36
        /*00ae*/ 	.short	(.L_64 - .L_63)
.L_63:
        /*00b0*/ 	.word	0x00000008
.L_64:


//--------------------- .nv.info._Z22randomize_double_arrayPdmddP17curandStateXORWOW --------------------------
	.section	.nv.info._Z22randomize_double_arrayPdmddP17curandStateXORWOW,"",@"SHT_CUDA_INFO"
	.sectionflags	@""
	.align	4


	//----- nvinfo : EIATTR_CUDA_API_VERSION
	.align		4
        /*0000*/ 	.byte	0x04, 0x37
        /*0002*/ 	.short	(.L_66 - .L_65)
.L_65:
        /*0004*/ 	.word	0x00000082


	//----- nvinfo : EIATTR_KPARAM_INFO
	.align		4
.L_66:
        /*0008*/ 	.byte	0x04, 0x17
        /*000a*/ 	.short	(.L_68 - .L_67)
.L_67:
        /*000c*/ 	.word	0x00000000
        /*0010*/ 	.short	0x0004
        /*0012*/ 	.short	0x0020
        /*0014*/ 	.byte	0x00, 0xf5, 0x21, 0x00


	//----- nvinfo : EIATTR_KPARAM_INFO
	.align		4
.L_68:
        /*0018*/ 	.byte	0x04, 0x17
        /*001a*/ 	.short	(.L_70 - .L_69)
.L_69:
        /*001c*/ 	.word	0x00000000
        /*0020*/ 	.short	0x0003
        /*0022*/ 	.short	0x0018
        /*0024*/ 	.byte	0x00, 0xf0, 0x21, 0x00


	//----- nvinfo : EIATTR_KPARAM_INFO
	.align		4
.L_70:
        /*0028*/ 	.byte	0x04, 0x17
        /*002a*/ 	.short	(.L_72 - .L_71)
.L_71:
        /*002c*/ 	.word	0x00000000
        /*0030*/ 	.short	0x0002
        /*0032*/ 	.short	0x0010
        /*0034*/ 	.byte	0x00, 0xf0, 0x21, 0x00


	//----- nvinfo : EIATTR_KPARAM_INFO
	.align		4
.L_72:
        /*0038*/ 	.byte	0x04, 0x17
        /*003a*/ 	.short	(.L_74 - .L_73)
.L_73:
        /*003c*/ 	.word	0x00000000
        /*0040*/ 	.short	0x0001
        /*0042*/ 	.short	0x0008
        /*0044*/ 	.byte	0x00, 0xf0, 0x21, 0x00


	//----- nvinfo : EIATTR_KPARAM_INFO
	.align		4
.L_74:
        /*0048*/ 	.byte	0x04, 0x17
        /*004a*/ 	.short	(.L_76 - .L_75)
.L_75:
        /*004c*/ 	.word	0x00000000
        /*0050*/ 	.short	0x0000
        /*0052*/ 	.short	0x0000
        /*0054*/ 	.byte	0x00, 0xf5, 0x21, 0x00


	//----- nvinfo : EIATTR_SPARSE_MMA_MASK
	.align		4
.L_76:
        /*0058*/ 	.byte	0x03, 0x50
        /*005a*/ 	.short	0x0000


	//----- nvinfo : EIATTR_MAXREG_COUNT
	.align		4
        /*005c*/ 	.byte	0x03, 0x1b
        /*005e*/ 	.short	0x00ff


	//----- nvinfo : EIATTR_MERCURY_ISA_VERSION
	.align		4
        /*0060*/ 	.byte	0x03, 0x5f
        /*0062*/ 	.short	0x0101


	//----- nvinfo : EIATTR_VRC_CTA_INIT_COUNT
	.align		4
        /*0064*/ 	.byte	0x02, 0x4a
	.zero		1
	.zero		1


	//----- nvinfo : EIATTR_EXIT_INSTR_OFFSETS
	.align		4
        /*0068*/ 	.byte	0x04, 0x1c
        /*006a*/ 	.short	(.L_78 - .L_77)


	//   ....[0]....
.L_77:
        /*006c*/ 	.word	0x00000490


	//----- nvinfo : EIATTR_CRS_STACK_SIZE
	.align		4
.L_78:
        /*0070*/ 	.byte	0x04, 0x1e
        /*0072*/ 	.short	(.L_80 - .L_79)
.L_79:
        /*0074*/ 	.word	0x00000000


	//----- nvinfo : EIATTR_CBANK_PARAM_SIZE
	.align		4
.L_80:
        /*0078*/ 	.byte	0x03, 0x19
        /*007a*/ 	.short	0x0028


	//----- nvinfo : EIATTR_PARAM_CBANK
	.align		4
        /*007c*/ 	.byte	0x04, 0x0a
        /*007e*/ 	.short	(.L_82 - .L_81)
	.align		4
.L_81:
        /*0080*/ 	.word	index@(.nv.constant0._Z22randomize_double_arrayPdmddP17curandStateXORWOW)
        /*0084*/ 	.short	0x0380
        /*0086*/ 	.short	0x0028


	//----- nvinfo : EIATTR_SW_WAR
	.align		4
.L_82:
        /*0088*/ 	.byte	0x04, 0x36
        /*008a*/ 	.short	(.L_84 - .L_83)
.L_83:
        /*008c*/ 	.word	0x00000008
.L_84:


//--------------------- .nv.info._Z15setup_randomizeP17curandStateXORWOWm --------------------------
	.section	.nv.info._Z15setup_randomizeP17curandStateXORWOWm,"",@"SHT_CUDA_INFO"
	.sectionflags	@""
	.align	4


	//----- nvinfo : EIATTR_CUDA_API_VERSION
	.align		4
        /*0000*/ 	.byte	0x04, 0x37
        /*0002*/ 	.short	(.L_86 - .L_85)
.L_85:
        /*0004*/ 	.word	0x00000082


	//----- nvinfo : EIATTR_KPARAM_INFO
	.align		4
.L_86:
        /*0008*/ 	.byte	0x04, 0x17
        /*000a*/ 	.short	(.L_88 - .L_87)
.L_87:
        /*000c*/ 	.word	0x00000000
        /*0010*/ 	.short	0x0001
        /*0012*/ 	.short	0x0008
        /*0014*/ 	.byte	0x00, 0xf0, 0x21, 0x00


	//----- nvinfo : EIATTR_KPARAM_INFO
	.align		4
.L_88:
        /*0018*/ 	.byte	0x04, 0x17
        /*001a*/ 	.short	(.L_90 - .L_89)
.L_89:
        /*001c*/ 	.word	0x00000000
        /*0020*/ 	.short	0x0000
        /*0022*/ 	.short	0x0000
        /*0024*/ 	.byte	0x00, 0xf5, 0x21, 0x00


	//----- nvinfo : EIATTR_SPARSE_MMA_MASK
	.align		4
.L_90:
        /*0028*/ 	.byte	0x03, 0x50
        /*002a*/ 	.short	0x0000


	//----- nvinfo : EIATTR_MAXREG_COUNT
	.align		4
        /*002c*/ 	.byte	0x03, 0x1b
        /*002e*/ 	.short	0x00ff


	//----- nvinfo : EIATTR_MERCURY_ISA_VERSION
	.align		4
        /*0030*/ 	.byte	0x03, 0x5f
        /*0032*/ 	.short	0x0101


	//----- nvinfo : EIATTR_VRC_CTA_INIT_COUNT
	.align		4
        /*0034*/ 	.byte	0x02, 0x4a
	.zero		1
	.zero		1


	//----- nvinfo : EIATTR_EXIT_INSTR_OFFSETS
	.align		4
        /*0038*/ 	.byte	0x04, 0x1c
        /*003a*/ 	.short	(.L_92 - .L_91)


	//   ....[0]....
.L_91:
        /*003c*/ 	.word	0x00000080


	//   ....[1]....
        /*0040*/ 	.word	0x00000f70


	//----- nvinfo : EIATTR_CRS_STACK_SIZE
	.align		4
.L_92:
        /*0044*/ 	.byte	0x04, 0x1e
        /*0046*/ 	.short	(.L_94 - .L_93)
.L_93:
        /*0048*/ 	.word	0x00000000


	//----- nvinfo : EIATTR_CBANK_PARAM_SIZE
	.align		4
.L_94:
        /*004c*/ 	.byte	0x03, 0x19
        /*004e*/ 	.short	0x0010


	//----- nvinfo : EIATTR_PARAM_CBANK
	.align		4
        /*0050*/ 	.byte	0x04, 0x0a
        /*0052*/ 	.short	(.L_96 - .L_95)
	.align		4
.L_95:
        /*0054*/ 	.word	index@(.nv.constant0._Z15setup_randomizeP17curandStateXORWOWm)
        /*0058*/ 	.short	0x0380
        /*005a*/ 	.short	0x0010


	//----- nvinfo : EIATTR_SW_WAR
	.align		4
.L_96:
        /*005c*/ 	.byte	0x04, 0x36
        /*005e*/ 	.short	(.L_98 - .L_97)
.L_97:
        /*0060*/ 	.word	0x00000008
.L_98:


//--------------------- .nv.callgraph             --------------------------
	.section	.nv.callgraph,"",@"SHT_CUDA_CALLGRAPH"
	.align	4
	.sectionentsize	8
	.align		4
        /*0000*/ 	.word	0x00000000
	.align		4
        /*0004*/ 	.word	0xffffffff
	.align		4
        /*0008*/ 	.word	0x00000000
	.align		4
        /*000c*/ 	.word	0xfffffffe
	.align		4
        /*0010*/ 	.word	0x00000000
	.align		4
        /*0014*/ 	.word	0xfffffffd
	.align		4
        /*0018*/ 	.word	0x00000000
	.align		4
        /*001c*/ 	.word	0xfffffffc


//--------------------- .nv.constant4             --------------------------
	.section	.nv.constant4,"a",@progbits
	.align	8
	.align		8
.nv.constant4:
        /*0000*/ 	.dword	precalc_xorwow_matrix
	.align		8
        /*0008*/ 	.dword	precalc_xorwow_offset_matrix
	.align		8
        /*0010*/ 	.dword	mrg32k3aM1
	.align		8
        /*0018*/ 	.dword	mrg32k3aM2
	.align		8
        /*0020*/ 	.dword	mrg32k3aM1SubSeq
	.align		8
        /*0028*/ 	.dword	mrg32k3aM2SubSeq
	.align		8
        /*0030*/ 	.dword	mrg32k3aM1Seq
	.align		8
        /*0038*/ 	.dword	mrg32k3aM2Seq
	.align		8
        /*0040*/ 	.dword	a
	.align		8
        /*0048*/ 	.dword	f_sq
	.align		8
        /*0050*/ 	.dword	m0
	.align		8
        /*0058*/ 	.dword	mu_sq
	.align		8
        /*0060*/ 	.dword	lambda
	.align		8
        /*0068*/ 	.dword	epsilon
	.align		8
        /*0070*/ 	.dword	Delta
	.align		8
        /*0078*/ 	.dword	potential_ptr


//--------------------- .nv.constant3             --------------------------
	.section	.nv.constant3,"a",@progbits
	.align	8
.nv.constant3:
	.type		__cr_lgamma_table,@object
	.size		__cr_lgamma_table,(.L_8 - __cr_lgamma_table)
__cr_lgamma_table:
        /*0000*/ 	.byte	0x00, 0x00, 0x00, 0x00, 0x00, 0x00, 0x00, 0x00, 0x00, 0x00, 0x00, 0x00, 0x00, 0x00, 0x00, 0x00
        /*0010*/ 	.byte	0xef, 0x39, 0xfa, 0xfe, 0x42, 0x2e, 0xe6, 0x3f, 0x02, 0x20, 0x2a, 0xfa, 0x0b, 0xab, 0xfc, 0x3f
        /*0020*/ 	.byte	0xf9, 0x2c, 0x92, 0x7c, 0xa7, 0x6c, 0x09, 0x40, 0xc9, 0x79, 0x44, 0x3c, 0x64, 0x26, 0x13, 0x40
        /*0030*/ 	.byte	0xca, 0x01, 0xcf, 0x3a, 0x27, 0x51, 0x1a, 0x40, 0x30, 0xcc, 0x2d, 0xf3, 0xe1, 0x0c, 0x21, 0x40
        /*0040*/ 	.byte	0x0d, 0xb7, 0xfc, 0x82, 0x8e, 0x35, 0x25, 0x40
.L_8:


//--------------------- .nv.constant2._Z15metropolis_stepPdmmmddP17curandStateXORWOW --------------------------
	.section	.nv.constant2._Z15metropolis_stepPdmmmddP17curandStateXORWOW,"a",@progbits
	.sectionflags	@""
	.align	4
.nv.constant2._Z15metropolis_stepPdmmmddP17curandStateXORWOW:
        /*0000*/ 	.byte	0x01, 0x00, 0x00, 0x00, 0x00, 0x00, 0x00, 0x00, 0x50, 0x20, 0x00, 0x00, 0x00, 0x00, 0x00, 0x00


//--------------------- .text._Z15metropolis_stepPdmmmddP17curandStateXORWOW --------------------------
	.section	.text._Z15metropolis_stepPdmmmddP17curandStateXORWOW,"ax",@progbits
	.align	128
        .global         _Z15metropolis_stepPdmmmddP17curandStateXORWOW
        .type           _Z15metropolis_stepPdmmmddP17curandStateXORWOW,@function
        .size           _Z15metropolis_stepPdmmmddP17curandStateXORWOW,(.L_x_53 - _Z15metropolis_stepPdmmmddP17curandStateXORWOW)
        .other          _Z15metropolis_stepPdmmmddP17curandStateXORWOW,@"STO_CUDA_ENTRY STV_DEFAULT"
_Z15metropolis_stepPdmmmddP17curandStateXORWOW:
.text._Z15metropolis_stepPdmmmddP17curandStateXORWOW:
[----:B------:R-:W0:Y:S01]  /*0000*/  LDC R1, c[0x0][0x37c] ;  /* 0x0000df00ff017b82 */ /* 0x000e220000000800 */
[----:B------:R-:W1:Y:S07]  /*0010*/  S2R R5, SR_CTAID.X ;  /* 0x0000000000057919 */ /* 0x000e6e0000002500 */
[----:B------:R-:W2:Y:S01]  /*0020*/  LDC.64 R6, c[0x0][0x398] ;  /* 0x0000e600ff067b82 */ /* 0x000ea20000000a00 */
[----:B------:R-:W1:Y:S01]  /*0030*/  LDCU UR4, c[0x0][0x360] ;  /* 0x00006c00ff0477ac */ /* 0x000e620008000800 */
[----:B------:R-:W1:Y:S01]  /*0040*/  S2R R0, SR_TID.X ;  /* 0x0000000000007919 */ /* 0x000e620000002100 */
[----:B------:R-:W2:Y:S01]  /*0050*/  LDCU.64 UR6, c[0x0][0x390] ;  /* 0x00007200ff0677ac */ /* 0x000ea20008000a00 */
[----:B------:R-:W3:Y:S01]  /*0060*/  LDCU.64 UR8, c[0x0][0x388] ;  /* 0x00007100ff0877ac */ /* 0x000ee20008000a00 */
[----:B-1----:R-:W-:-:S04]  /*0070*/  IMAD R9, R5, UR4, R0 ;  /* 0x0000000405097c24 */ /* 0x002fc8000f8e0200 */
[----:B--2---:R-:W-:-:S04]  /*0080*/  IMAD.WIDE.U32 R6, R9, UR6, R6 ;  /* 0x0000000609067c25 */ /* 0x004fc8000f8e0006 */
[----:B------:R-:W-:Y:S01]  /*0090*/  IMAD R11, R9, UR7, R7 ;  /* 0x00000007090b7c24 */ /* 0x000fe2000f8e0207 */
[----:B---3--:R-:W-:-:S04]  /*00a0*/  ISETP.GE.U32.AND P0, PT, R6, UR8, PT ;  /* 0x0000000806007c0c */ /* 0x008fc8000bf06070 */
[----:B------:R-:W-:-:S13]  /*00b0*/  ISETP.GE.U32.AND.EX P0, PT, R11, UR9, PT, P0 ;  /* 0x000000090b007c0c */ /* 0x000fda000bf06100 */
[----:B0-----:R-:W-:Y:S05]  /*00c0*/  @P0 EXIT ;  /* 0x000000000000094d */ /* 0x001fea0003800000 */
[----:B------:R-:W0:Y:S01]  /*00d0*/  LDC.64 R2, c[0x0][0x3b0] ;  /* 0x0000ec00ff027b82 */ /* 0x000e220000000a00 */
[----:B------:R-:W1:Y:S01]  /*00e0*/  LDCU UR4, c[0x0][0x360] ;  /* 0x00006c00ff0477ac */ /* 0x000e620008000800 */
[----:B------:R-:W2:Y:S01]  /*00f0*/  LDCU.64 UR36, c[0x0][0x358] ;  /* 0x00006b00ff2477ac */ /* 0x000ea20008000a00 */
[----:B-1----:R-:W-:Y:S01]  /*0100*/  IMAD R5, R5, UR4, R0 ;  /* 0x0000000405057c24 */ /* 0x002fe2000f8e0200 */
[----:B------:R-:W1:Y:S03]  /*0110*/  LDCU.64 UR4, c[0x0][0x380] ;  /* 0x00007000ff0477ac */ /* 0x000e660008000a00 */
[----:B0-----:R-:W-:-:S05]  /*0120*/  IMAD.WIDE.U32 R4, R5, 0x30, R2 ;  /* 0x0000003005047825 */ /* 0x001fca00078e0002 */
[----:B--2---:R-:W2:Y:S01]  /*0130*/  LDG.E.64 R18, desc[UR36][R4.64] ;  /* 0x0000002404127981 */ /* 0x004ea2000c1e1b00 */
[----:B------:R-:W-:-:S03]  /*0140*/  IMAD.WIDE.U32 R2, R9, 0x30, R2 ;  /* 0x0000003009027825 */ /* 0x000fc600078e0002 */
[----:B------:R-:W3:Y:S04]  /*0150*/  LDG.E R0, desc[UR36][R4.64+0x8] ;  /* 0x0000082404007981 */ /* 0x000ee8000c1e1900 */
[----:B------:R-:W4:Y:S01]  /*0160*/  LDG.E.64 R24, desc[UR36][R2.64+0x10] ;  /* 0x0000102402187981 */ /* 0x000f22000c1e1b00 */
[----:B------:R-:W0:Y:S01]  /*0170*/  LDC.64 R44, c[0x4][0x68] ;  /* 0x01001a00ff2c7b82 */ /* 0x000e220000000a00 */
[C---:B-1----:R-:W-:Y:S02]  /*0180*/  LEA R62, P0, R6.reuse, UR4, 0x3 ;  /* 0x00000004063e7c11 */ /* 0x042fe4000f8018ff */
[----:B------:R-:W5:Y:S05]  /*0190*/  LDG.E R27, desc[UR36][R2.64+0xc] ;  /* 0x00000c24021b7981 */ /* 0x000f6a000c1e1900 */
[----:B------:R-:W1:Y:S01]  /*01a0*/  LDC.64 R38, c[0x4][0x50] ;  /* 0x01001400ff267b82 */ /* 0x000e620000000a00 */
[----:B------:R-:W-:Y:S01]  /*01b0*/  LEA.HI.X R63, R6, UR5, R11, 0x3, P0 ;  /* 0x00000005063f7c11 */ /* 0x000fe200080f1c0b */
[----:B------:R-:W5:Y:S04]  /*01c0*/  LDG.E R26, desc[UR36][R4.64+0x20] ;  /* 0x00002024041a7981 */ /* 0x000f68000c1e1900 */
[----:B------:R-:W3:Y:S04]  /*01d0*/  LDG.E.64 R46, desc[UR36][R62.64+-0x8] ;  /* 0xfffff8243e2e7981 */ /* 0x000ee8000c1e1b00 */
[----:B------:R-:W5:Y:S04]  /*01e0*/  LDG.E.64 R36, desc[UR36][R62.64+0x8] ;  /* 0x000008243e247981 */ /* 0x000f68000c1e1b00 */
[----:B------:R-:W5:Y:S04]  /*01f0*/  LDG.E.64 R68, desc[UR36][R4.64+0x28] ;  /* 0x0000282404447981 */ /* 0x000f68000c1e1b00 */
[----:B0-----:R-:W5:Y:S04]  /*0200*/  LDG.E.64 R44, desc[UR36][R44.64] ;  /* 0x000000242c2c7981 */ /* 0x001f68000c1e1b00 */
[----:B------:R0:W5:Y:S04]  /*0210*/  LDG.E.64 R22, desc[UR36][R4.64+0x18] ;  /* 0x0000182404167981 */ /* 0x000168000c1e1b00 */
[----:B-1----:R-:W5:Y:S01]  /*0220*/  LDG.E.64 R38, desc[UR36][R38.64] ;  /* 0x0000002426267981 */ /* 0x002f62000c1e1b00 */
[----:B0-----:R-:W0:Y:S01]  /*0230*/  LDC.64 R4, c[0x0][0x3a8] ;  /* 0x0000ea00ff047b82 */ /* 0x001e220000000a00 */
[----:B------:R-:W-:-:S02]  /*0240*/  IMAD.MOV.U32 R30, RZ, RZ, 0x0 ;  /* 0x00000000ff1e7424 */ /* 0x000fc400078e00ff */
[----:B------:R-:W-:Y:S01]  /*0250*/  IMAD.MOV.U32 R31, RZ, RZ, 0x3ca00000 ;  /* 0x3ca00000ff1f7424 */ /* 0x000fe200078e00ff */
[----:B------:R-:W-:Y:S02]  /*0260*/  MOV R20, 0x430 ;  /* 0x0000043000147802 */ /* 0x000fe40000000f00 */
[----:B------:R-:W-:Y:S02]  /*0270*/  MOV R21, 0x0 ;  /* 0x0000000000157802 */ /* 0x000fe40000000f00 */
[----:B--2---:R-:W-:-:S04]  /*0280*/  SHF.R.U32.HI R6, RZ, 0x2, R19 ;  /* 0x00000002ff067819 */ /* 0x004fc80000011613 */
[----:B------:R-:W-:Y:S01]  /*0290*/  LOP3.LUT R6, R6, R19, RZ, 0x3c, !PT ;  /* 0x0000001306067212 */ /* 0x000fe200078e3cff */
[----:B----4-:R-:W-:-:S04]  /*02a0*/  IMAD.SHL.U32 R8, R25, 0x10, RZ ;  /* 0x0000001019087824 */ /* 0x010fc800078e00ff */
[----:B------:R-:W-:Y:S01]  /*02b0*/  IMAD.SHL.U32 R7, R6, 0x2, RZ ;  /* 0x0000000206077824 */ /* 0x000fe200078e00ff */
[----:B---3--:R-:W-:-:S04]  /*02c0*/  SHF.R.U32.HI R3, RZ, 0x2, R0 ;  /* 0x00000002ff037819 */ /* 0x008fc80000011600 */
[----:B------:R-:W-:Y:S02]  /*02d0*/  LOP3.LUT R7, R25, R8, R7, 0x96, !PT ;  /* 0x0000000819077212 */ /* 0x000fe400078e9607 */
[----:B------:R-:W-:Y:S02]  /*02e0*/  LOP3.LUT R3, R3, R0, RZ, 0x3c, !PT ;  /* 0x0000000003037212 */ /* 0x000fe400078e3cff */
[----:B------:R-:W-:Y:S02]  /*02f0*/  LOP3.LUT R16, R7, R6, RZ, 0x3c, !PT ;  /* 0x0000000607107212 */ /* 0x000fe400078e3cff */
[----:B------:R-:W0:Y:S01]  /*0300*/  LDC.64 R6, c[0x0][0x3a0] ;  /* 0x0000e800ff067b82 */ /* 0x000e220000000a00 */
[----:B------:R-:W-:Y:S02]  /*0310*/  IMAD.SHL.U32 R2, R3, 0x2, RZ ;  /* 0x0000000203027824 */ /* 0x000fe400078e00ff */
[----:B------:R-:W-:-:S05]  /*0320*/  IMAD.SHL.U32 R0, R16, 0x10, RZ ;  /* 0x0000001010007824 */ /* 0x000fca00078e00ff */
[----:B------:R-:W-:Y:S01]  /*0330*/  LOP3.LUT R3, R3, R2, R0, 0x96, !PT ;  /* 0x0000000203037212 */ /* 0x000fe200078e9600 */
[----:B------:R-:W-:-:S03]  /*0340*/  VIADD R2, R18, 0xb0f8a ;  /* 0x000b0f8a12027836 */ /* 0x000fc60000000000 */
[----:B------:R-:W-:-:S05]  /*0350*/  LOP3.LUT R17, R3, R16, RZ, 0x3c, !PT ;  /* 0x0000001003117212 */ /* 0x000fca00078e3cff */
[----:B------:R-:W-:Y:S01]  /*0360*/  IMAD.IADD R8, R17, 0x1, R2 ;  /* 0x0000000111087824 */ /* 0x000fe200078e0202 */
[----:B------:R-:W-:-:S03]  /*0370*/  IADD3 R3, PT, PT, R18, 0x587c5, R16 ;  /* 0x000587c512037810 */ /* 0x000fc60007ffe010 */
[----:B------:R-:W-:-:S03]  /*0380*/  IMAD.WIDE.U32 R8, R8, 0x200000, RZ ;  /* 0x0020000008087825 */ /* 0x000fc600078e00ff */
[----:B------:R-:W-:-:S06]  /*0390*/  LOP3.LUT R8, R8, R3, RZ, 0x3c, !PT ;  /* 0x0000000308087212 */ /* 0x000fcc00078e3cff */
[----:B------:R-:W1:Y:S01]  /*03a0*/  I2F.F64.U64 R8, R8 ;  /* 0x0000000800087312 */ /* 0x000e620000301800 */
[----:B0-----:R-:W-:Y:S02]  /*03b0*/  DADD R4, R4, -R6 ;  /* 0x0000000004047229 */ /* 0x001fe40000000806 */
[----:B-1----:R-:W-:-:S08]  /*03c0*/  DFMA R30, R8, R30, 5.5511151231257827021e-17 ;  /* 0x3c900000081e742b */ /* 0x002fd0000000001e */
[----:B------:R-:W-:-:S08]  /*03d0*/  DFMA R30, R30, R4, R6 ;  /* 0x000000041e1e722b */ /* 0x000fd00000000006 */
[----:B------:R-:W-:Y:S01]  /*03e0*/  DADD R28, R30, -R46 ;  /* 0x000000001e1c7229 */ /* 0x000fe2000000082e */
[----:B------:R-:W-:Y:S02]  /*03f0*/  IMAD.MOV.U32 R6, RZ, RZ, RZ ;  /* 0x000000ffff067224 */ /* 0x000fe400078e00ff */
[----:B------:R-:W-:-:S05]  /*0400*/  IMAD.MOV.U32 R7, RZ, RZ, 0x40000000 ;  /* 0x40000000ff077424 */ /* 0x000fca00078e00ff */
[----:B------:R-:W-:-:S11]  /*0410*/  DADD R4, -RZ, |R28| ;  /* 0x00000000ff047229 */ /* 0x000fd6000000051c */
[----:B-----5:R-:W-:Y:S05]  /*0420*/  CALL.REL.NOINC `($_Z15metropolis_stepPdmmmddP17curandStateXORWOW$__internal_accurate_pow) ;  /* 0x0000002800287944 */ /* 0x020fea0003c00000 */
[C---:B------:R-:W-:Y:S01]  /*0430*/  DADD R6, R28.reuse, 2 ;  /* 0x400000001c067429 */ /* 0x040fe20000000000 */
[----:B------:R-:W-:Y:S01]  /*0440*/  BSSY.RECONVERGENT B0, `(.L_x_0) ;  /* 0x000000e000007945 */ /* 0x000fe20003800200 */
[C---:B------:R-:W-:Y:S02]  /*0450*/  DSETP.NEU.AND P1, PT, R28.reuse, RZ, PT ;  /* 0x000000ff1c00722a */ /* 0x040fe40003f2d000 */
[----:B------:R-:W-:-:S06]  /*0460*/  DSETP.NEU.AND P0, PT, R28, 1, PT ;  /* 0x3ff000001c00742a */ /* 0x000fcc0003f0d000 */
[----:B------:R-:W-:-:S04]  /*0470*/  LOP3.LUT R6, R7, 0x7ff00000, RZ, 0xc0, !PT ;  /* 0x7ff0000007067812 */ /* 0x000fc800078ec0ff */
[----:B------:R-:W-:Y:S01]  /*0480*/  ISETP.NE.AND P2, PT, R6, 0x7ff00000, PT ;  /* 0x7ff000000600780c */ /* 0x000fe20003f45270 */
[----:B------:R-:W-:Y:S01]  /*0490*/  DADD R6, -RZ, |R44| ;  /* 0x00000000ff067229 */ /* 0x000fe2000000052c */
[----:B------:R-:W-:-:S11]  /*04a0*/  @!P1 CS2R R4, SRZ ;  /* 0x0000000000049805 */ /* 0x000fd6000001ff00 */
[----:B------:R-:W-:Y:S05]  /*04b0*/  @P2 BRA `(.L_x_1) ;  /* 0x0000000000182947 */ /* 0x000fea0003800000 */
[----:B------:R-:W-:-:S14]  /*04c0*/  DSETP.NAN.AND P1, PT, R28, R28, PT ;  /* 0x0000001c1c00722a */ /* 0x000fdc0003f28000 */
[----:B------:R-:W-:Y:S01]  /*04d0*/  @P1 DADD R4, R28, 2 ;  /* 0x400000001c041429 */ /* 0x000fe20000000000 */
[----:B------:R-:W-:Y:S10]  /*04e0*/  @P1 BRA `(.L_x_1) ;  /* 0x00000000000c1947 */ /* 0x000ff40003800000 */
[----:B------:R-:W-:-:S14]  /*04f0*/  DSETP.NEU.AND P1, PT, |R28|, +INF , PT ;  /* 0x7ff000001c00742a */ /* 0x000fdc0003f2d200 */
[----:B------:R-:W-:Y:S02]  /*0500*/  @!P1 IMAD.MOV.U32 R4, RZ, RZ, 0x0 ;  /* 0x00000000ff049424 */ /* 0x000fe400078e00ff */
[----:B------:R-:W-:-:S07]  /*0510*/  @!P1 IMAD.MOV.U32 R5, RZ, RZ, 0x7ff00000 ;  /* 0x7ff00000ff059424 */ /* 0x000fce00078e00ff */
.L_x_1:
[----:B------:R-:W-:Y:S05]  /*0520*/  BSYNC.RECONVERGENT B0 ;  /* 0x0000000000007941 */ /* 0x000fea0003800200 */
.L_x_0:
[----:B------:R-:W-:Y:S01]  /*0530*/  DMUL R38, R38, 0.5 ;  /* 0x3fe0000026267828 */ /* 0x000fe20000000000 */
[----:B------:R-:W-:Y:S01]  /*0540*/  FSEL R4, R4, RZ, P0 ;  /* 0x000000ff04047208 */ /* 0x000fe20000000000 */
[----:B------:R-:W-:Y:S01]  /*0550*/  IMAD.MOV.U32 R21, RZ, RZ, 0x0 ;  /* 0x00000000ff157424 */ /* 0x000fe200078e00ff */
[----:B------:R-:W-:Y:S02]  /*0560*/  FSEL R5, R5, 1.875, P0 ;  /* 0x3ff0000005057808 */ /* 0x000fe40000000000 */
[----:B------:R-:W-:-:S04]  /*0570*/  MOV R20, 0x5e0 ;  /* 0x000005e000147802 */ /* 0x000fc80000000f00 */
[----:B------:R-:W-:Y:S01]  /*0580*/  DMUL R38, R38, R4 ;  /* 0x0000000426267228 */ /* 0x000fe20000000000 */
[----:B------:R-:W-:Y:S02]  /*0590*/  IMAD.MOV.U32 R4, RZ, RZ, R6 ;  /* 0x000000ffff047224 */ /* 0x000fe400078e0006 */
[----:B------:R-:W-:Y:S02]  /*05a0*/  IMAD.MOV.U32 R5, RZ, RZ, R7 ;  /* 0x000000ffff057224 */ /* 0x000fe400078e0007 */
[----:B------:R-:W-:Y:S02]  /*05b0*/  IMAD.MOV.U32 R6, RZ, RZ, RZ ;  /* 0x000000ffff067224 */ /* 0x000fe400078e00ff */
[----:B------:R-:W-:-:S07]  /*05c0*/  IMAD.MOV.U32 R7, RZ, RZ, 0x40000000 ;  /* 0x40000000ff077424 */ /* 0x000fce00078e00ff */
[----:B------:R-:W-:Y:S05]  /*05d0*/  CALL.REL.NOINC `($_Z15metropolis_stepPdmmmddP17curandStateXORWOW$__internal_accurate_pow) ;  /* 0x0000002400bc7944 */ /* 0x000fea0003c00000 */
[C---:B------:R-:W-:Y:S02]  /*05e0*/  DADD R6, R44.reuse, 2 ;  /* 0x400000002c067429 */ /* 0x040fe40000000000 */
[C---:B------:R-:W-:Y:S02]  /*05f0*/  DSETP.NEU.AND P1, PT, R44.reuse, RZ, PT ;  /* 0x000000ff2c00722a */ /* 0x040fe40003f2d000 */
[----:B------:R-:W-:-:S06]  /*0600*/  DSETP.NEU.AND P0, PT, R44, 1, PT ;  /* 0x3ff000002c00742a */ /* 0x000fcc0003f0d000 */
[----:B------:R-:W-:-:S04]  /*0610*/  LOP3.LUT R6, R7, 0x7ff00000, RZ, 0xc0, !PT ;  /* 0x7ff0000007067812 */ /* 0x000fc800078ec0ff */
[----:B------:R-:W-:Y:S02]  /*0620*/  ISETP.NE.AND P2, PT, R6, 0x7ff00000, PT ;  /* 0x7ff000000600780c */ /* 0x000fe40003f45270 */
        /* <DEDUP_REMOVED lines=8> */
.L_x_2:
[----:B------:R-:W-:Y:S01]  /*06b0*/  FSEL R7, R5, 1.875, P0 ;  /* 0x3ff0000005077808 */ /* 0x000fe20000000000 */
[----:B------:R-:W-:Y:S01]  /*06c0*/  BSSY.RECONVERGENT B0, `(.L_x_3) ;  /* 0x0000017000007945 */ /* 0x000fe20003800200 */
[----:B------:R-:W-:Y:S01]  /*06d0*/  FSEL R6, R4, RZ, P0 ;  /* 0x000000ff04067208 */ /* 0x000fe20000000000 */
[----:B------:R-:W-:Y:S01]  /*06e0*/  IMAD.MOV.U32 R4, RZ, RZ, 0x1 ;  /* 0x00000001ff047424 */ /* 0x000fe200078e00ff */
[----:B------:R-:W0:Y:S01]  /*06f0*/  MUFU.RCP64H R5, R7 ;  /* 0x0000000700057308 */ /* 0x000e220000001800 */
[----:B------:R-:W-:-:S04]  /*0700*/  FSETP.GEU.AND P1, PT, |R39|, 6.5827683646048100446e-37, PT ;  /* 0x036000002700780b */ /* 0x000fc80003f2e200 */
[----:B0-----:R-:W-:-:S08]  /*0710*/  DFMA R8, -R6, R4, 1 ;  /* 0x3ff000000608742b */ /* 0x001fd00000000104 */
[----:B------:R-:W-:-:S08]  /*0720*/  DFMA R8, R8, R8, R8 ;  /* 0x000000080808722b */ /* 0x000fd00000000008 */
[----:B------:R-:W-:-:S08]  /*0730*/  DFMA R8, R4, R8, R4 ;  /* 0x000000080408722b */ /* 0x000fd00000000004 */
[----:B------:R-:W-:-:S08]  /*0740*/  DFMA R4, -R6, R8, 1 ;  /* 0x3ff000000604742b */ /* 0x000fd00000000108 */
[----:B------:R-:W-:-:S08]  /*0750*/  DFMA R4, R8, R4, R8 ;  /* 0x000000040804722b */ /* 0x000fd00000000008 */
[----:B------:R-:W-:-:S08]  /*0760*/  DMUL R28, R38, R4 ;  /* 0x00000004261c7228 */ /* 0x000fd00000000000 */
[----:B------:R-:W-:-:S08]  /*0770*/  DFMA R8, -R6, R28, R38 ;  /* 0x0000001c0608722b */ /* 0x000fd00000000126 */
[----:B------:R-:W-:-:S10]  /*0780*/  DFMA R28, R4, R8, R28 ;  /* 0x00000008041c722b */ /* 0x000fd4000000001c */
[----:B------:R-:W-:-:S05]  /*0790*/  FFMA R0, RZ, R7, R29 ;  /* 0x00000007ff007223 */ /* 0x000fca000000001d */
[----:B------:R-:W-:-:S13]  /*07a0*/  FSETP.GT.AND P0, PT, |R0|, 1.469367938527859385e-39, PT ;  /* 0x001000000000780b */ /* 0x000fda0003f04200 */
[----:B------:R-:W-:Y:S05]  /*07b0*/  @P0 BRA P1, `(.L_x_4) ;  /* 0x00000000001c0947 */ /* 0x000fea0000800000 */
[----:B------:R-:W-:Y:S01]  /*07c0*/  MOV R8, R38 ;  /* 0x0000002600087202 */ /* 0x000fe20000000f00 */
[----:B------:R-:W-:Y:S01]  /*07d0*/  IMAD.MOV.U32 R9, RZ, RZ, R39 ;  /* 0x000000ffff097224 */ /* 0x000fe200078e0027 */
[----:B------:R-:W-:Y:S01]  /*07e0*/  MOV R0, 0x810 ;  /* 0x0000081000007802 */ /* 0x000fe20000000f00 */
[----:B------:R-:W-:-:S07]  /*07f0*/  IMAD.MOV.U32 R5, RZ, RZ, R7 ;  /* 0x000000ffff057224 */ /* 0x000fce00078e0007 */
[----:B------:R-:W-:Y:S05]  /*0800*/  CALL.REL.NOINC `($__internal_0_$__cuda_sm20_div_rn_f64_full) ;  /* 0x0000001c00bc7944 */ /* 0x000fea0003c00000 */
[----:B------:R-:W-:Y:S02]  /*0810*/  IMAD.MOV.U32 R28, RZ, RZ, R54 ;  /* 0x000000ffff1c7224 */ /* 0x000fe400078e0036 */
[----:B------:R-:W-:-:S07]  /*0820*/  IMAD.MOV.U32 R29, RZ, RZ, R55 ;  /* 0x000000ffff1d7224 */ /* 0x000fce00078e0037 */
.L_x_4:
[----:B------:R-:W-:Y:S05]  /*0830*/  BSYNC.RECONVERGENT B0 ;  /* 0x0000000000007941 */ /* 0x000fea0003800200 */
.L_x_3:
[----:B------:R-:W0:Y:S02]  /*0840*/  LDC.64 R6, c[0x4][0x78] ;  /* 0x01001e00ff067b82 */ /* 0x000e240000000a00 */
[----:B0-----:R-:W2:Y:S01]  /*0850*/  LDG.E R6, desc[UR36][R6.64] ;  /* 0x0000002406067981 */ /* 0x001ea2000c1e1900 */
[----:B------:R-:W-:Y:S01]  /*0860*/  IMAD.MOV.U32 R4, RZ, RZ, R46 ;  /* 0x000000ffff047224 */ /* 0x000fe200078e002e */
[----:B------:R-:W-:Y:S01]  /*0870*/  MOV R20, 0x8c0 ;  /* 0x000008c000147802 */ /* 0x000fe20000000f00 */
[----:B------:R-:W-:Y:S02]  /*0880*/  IMAD.MOV.U32 R5, RZ, RZ, R47 ;  /* 0x000000ffff057224 */ /* 0x000fe400078e002f */
[----:B------:R-:W-:Y:S01]  /*0890*/  IMAD.MOV.U32 R21, RZ, RZ, 0x0 ;  /* 0x00000000ff157424 */ /* 0x000fe200078e00ff */
[----:B--2---:R0:W1:Y:S06]  /*08a0*/  LDC.64 R8, c[0x2][R6] ;  /* 0x0080000006087b82 */ /* 0x00406c0000000a00 */
[----:B01----:R-:W-:Y:S05]  /*08b0*/  CALL.REL.NOINC R8 `(_Z15metropolis_stepPdmmmddP17curandStateXORWOW) ;  /* 0xfffffff408d07344 */ /* 0x003fea0003c3ffff */
[----:B------:R-:W0:Y:S08]  /*08c0*/  LDC.64 R60, c[0x4][0x68] ;  /* 0x01001a00ff3c7b82 */ /* 0x000e300000000a00 */
[----:B------:R-:W1:Y:S01]  /*08d0*/  LDC.64 R38, c[0x4][0x50] ;  /* 0x01001400ff267b82 */ /* 0x000e620000000a00 */
[----:B0-----:R-:W5:Y:S04]  /*08e0*/  LDG.E.64 R60, desc[UR36][R60.64] ;  /* 0x000000243c3c7981 */ /* 0x001f68000c1e1b00 */
[----:B-1----:R-:W5:Y:S01]  /*08f0*/  LDG.E.64 R38, desc[UR36][R38.64] ;  /* 0x0000002426267981 */ /* 0x002f62000c1e1b00 */
[----:B------:R-:W-:Y:S01]  /*0900*/  DADD R36, -R30, R36 ;  /* 0x000000001e247229 */ /* 0x000fe20000000124 */
[----:B------:R-:W-:Y:S01]  /*0910*/  MOV R20, 0x9b0 ;  /* 0x000009b000147802 */ /* 0x000fe20000000f00 */
[----:B------:R-:W-:Y:S01]  /*0920*/  DADD R28, R4, R28 ;  /* 0x00000000041c7229 */ /* 0x000fe2000000001c */
[----:B------:R-:W-:-:S05]  /*0930*/  IMAD.MOV.U32 R21, RZ, RZ, 0x0 ;  /* 0x00000000ff157424 */ /* 0x000fca00078e00ff */
[----:B------:R-:W-:Y:S02]  /*0940*/  DADD R6, -RZ, |R36| ;  /* 0x00000000ff067229 */ /* 0x000fe40000000524 */
[----:B------:R-:W-:-:S08]  /*0950*/  DMUL R28, R44, R28 ;  /* 0x0000001c2c1c7228 */ /* 0x000fd00000000000 */
[----:B------:R-:W-:Y:S02]  /*0960*/  IMAD.MOV.U32 R4, RZ, RZ, R6 ;  /* 0x000000ffff047224 */ /* 0x000fe400078e0006 */
[----:B------:R-:W-:Y:S01]  /*0970*/  IMAD.MOV.U32 R5, RZ, RZ, R7 ;  /* 0x000000ffff057224 */ /* 0x000fe200078e0007 */
[----:B------:R-:W-:Y:S01]  /*0980*/  MOV R7, 0x40000000 ;  /* 0x4000000000077802 */ /* 0x000fe20000000f00 */
[----:B------:R-:W-:-:S07]  /*0990*/  IMAD.MOV.U32 R6, RZ, RZ, RZ ;  /* 0x000000ffff067224 */ /* 0x000fce00078e00ff */
        /* <DEDUP_REMOVED lines=16> */
.L_x_6:
[----:B------:R-:W-:Y:S05]  /*0aa0*/  BSYNC.RECONVERGENT B0 ;  /* 0x0000000000007941 */ /* 0x000fea0003800200 */
.L_x_5:
        /* <DEDUP_REMOVED lines=24> */
.L_x_7:
[----:B------:R-:W-:Y:S01]  /*0c30*/  FSEL R7, R5, 1.875, P0 ;  /* 0x3ff0000005077808 */ /* 0x000fe20000000000 */
[----:B------:R-:W-:Y:S01]  /*0c40*/  BSSY.RECONVERGENT B0, `(.L_x_8) ;  /* 0x0000015000007945 */ /* 0x000fe20003800200 */
[----:B------:R-:W-:Y:S02]  /*0c50*/  FSEL R6, R4, RZ, P0 ;  /* 0x000000ff04067208 */ /* 0x000fe40000000000 */
[----:B------:R-:W0:Y:S01]  /*0c60*/  MUFU.RCP64H R5, R7 ;  /* 0x0000000700057308 */ /* 0x000e220000001800 */
[----:B------:R-:W-:Y:S02]  /*0c70*/  MOV R4, 0x1 ;  /* 0x0000000100047802 */ /* 0x000fe40000000f00 */
        /* <DEDUP_REMOVED lines=12> */
[----:B------:R-:W-:Y:S01]  /*0d40*/  IMAD.MOV.U32 R8, RZ, RZ, R36 ;  /* 0x000000ffff087224 */ /* 0x000fe200078e0024 */
[----:B------:R-:W-:Y:S01]  /*0d50*/  MOV R0, 0xd90 ;  /* 0x00000d9000007802 */ /* 0x000fe20000000f00 */
[----:B------:R-:W-:Y:S02]  /*0d60*/  IMAD.MOV.U32 R9, RZ, RZ, R37 ;  /* 0x000000ffff097224 */ /* 0x000fe400078e0025 */
[----:B------:R-:W-:-:S07]  /*0d70*/  IMAD.MOV.U32 R5, RZ, RZ, R7 ;  /* 0x000000ffff057224 */ /* 0x000fce00078e0007 */
[----:B------:R-:W-:Y:S05]  /*0d80*/  CALL.REL.NOINC `($__internal_0_$__cuda_sm20_div_rn_f64_full) ;  /* 0x00000018005c7944 */ /* 0x000fea0003c00000 */
.L_x_9:
[----:B------:R-:W-:Y:S05]  /*0d90*/  BSYNC.RECONVERGENT B0 ;  /* 0x0000000000007941 */ /* 0x000fea0003800200 */
.L_x_8:
        /* <DEDUP_REMOVED lines=8> */
[----:B------:R-:W0:Y:S01]  /*0e20*/  LDC.64 R38, c[0x4][0x68] ;  /* 0x01001a00ff267b82 */ /* 0x000e220000000a00 */
[----:B------:R-:W2:Y:S04]  /*0e30*/  LDG.E.64 R52, desc[UR36][R62.64+-0x8] ;  /* 0xfffff8243e347981 */ /* 0x000ea8000c1e1b00 */
[----:B------:R-:W2:Y:S03]  /*0e40*/  LDG.E.64 R46, desc[UR36][R62.64] ;  /* 0x000000243e2e7981 */ /* 0x000ea6000c1e1b00 */
[----:B------:R-:W1:Y:S01]  /*0e50*/  LDC.64 R36, c[0x4][0x50] ;  /* 0x01001400ff247b82 */ /* 0x000e620000000a00 */
[----:B------:R3:W5:Y:S04]  /*0e60*/  LDG.E.64 R44, desc[UR36][R62.64+0x8] ;  /* 0x000008243e2c7981 */ /* 0x000768000c1e1b00 */
[----:B0-----:R-:W5:Y:S04]  /*0e70*/  LDG.E.64 R38, desc[UR36][R38.64] ;  /* 0x0000002426267981 */ /* 0x001f68000c1e1b00 */
[----:B-1----:R-:W5:Y:S01]  /*0e80*/  LDG.E.64 R36, desc[UR36][R36.64] ;  /* 0x0000002424247981 */ /* 0x002f62000c1e1b00 */
[----:B------:R-:W-:Y:S01]  /*0e90*/  DADD R4, R4, R54 ;  /* 0x0000000004047229 */ /* 0x000fe20000000036 */
[----:B------:R-:W-:-:S02]  /*0ea0*/  MOV R20, 0xf40 ;  /* 0x00000f4000147802 */ /* 0x000fc40000000f00 */
[----:B------:R-:W-:-:S05]  /*0eb0*/  MOV R21, 0x0 ;  /* 0x0000000000157802 */ /* 0x000fca0000000f00 */
[----:B------:R-:W-:Y:S02]  /*0ec0*/  DFMA R28, R60, R4, R28 ;  /* 0x000000043c1c722b */ /* 0x000fe4000000001c */
[----:B--2---:R-:W-:-:S08]  /*0ed0*/  DADD R6, -R52, R46 ;  /* 0x0000000034067229 */ /* 0x004fd0000000012e */
[----:B------:R-:W-:-:S10]  /*0ee0*/  DADD R6, -RZ, |R6| ;  /* 0x00000000ff067229 */ /* 0x000fd40000000506 */
[----:B------:R-:W-:Y:S02]  /*0ef0*/  IMAD.MOV.U32 R4, RZ, RZ, R6 ;  /* 0x000000ffff047224 */ /* 0x000fe400078e0006 */
[----:B------:R-:W-:Y:S02]  /*0f00*/  IMAD.MOV.U32 R5, RZ, RZ, R7 ;  /* 0x000000ffff057224 */ /* 0x000fe400078e0007 */
[----:B------:R-:W-:Y:S02]  /*0f10*/  IMAD.MOV.U32 R6, RZ, RZ, RZ ;  /* 0x000000ffff067224 */ /* 0x000fe400078e00ff */
[----:B---3--:R-:W-:-:S07]  /*0f20*/  IMAD.MOV.U32 R7, RZ, RZ, 0x40000000 ;  /* 0x40000000ff077424 */ /* 0x008fce00078e00ff */
[----:B-----5:R-:W-:Y:S05]  /*0f30*/  CALL.REL.NOINC `($_Z15metropolis_stepPdmmmddP17curandStateXORWOW$__internal_accurate_pow) ;  /* 0x0000001c00647944 */ /* 0x020fea0003c00000 */
[C-C-:B------:R-:W-:Y:S01]  /*0f40*/  DADD R8, -R52.reuse, R46.reuse ;  /* 0x0000000034087229 */ /* 0x140fe2000000012e */
[----:B------:R-:W-:Y:S01]  /*0f50*/  BSSY.RECONVERGENT B0, `(.L_x_10) ;  /* 0x0000010000007945 */ /* 0x000fe20003800200 */
[----:B------:R-:W-:-:S06]  /*0f60*/  DADD R10, -R52, R46 ;  /* 0x00000000340a7229 */ /* 0x000fcc000000012e */
[----:B------:R-:W-:Y:S02]  /*0f70*/  DADD R6, R8, 2 ;  /* 0x4000000008067429 */ /* 0x000fe40000000000 */
[----:B------:R-:W-:Y:S02]  /*0f80*/  DSETP.NEU.AND P1, PT, R10, RZ, PT ;  /* 0x000000ff0a00722a */ /* 0x000fe40003f2d000 */
        /* <DEDUP_REMOVED lines=12> */
.L_x_11:
[----:B------:R-:W-:Y:S05]  /*1050*/  BSYNC.RECONVERGENT B0 ;  /* 0x0000000000007941 */ /* 0x000fea0003800200 */
.L_x_10:
        /* <DEDUP_REMOVED lines=24> */
.L_x_12:
        /* <DEDUP_REMOVED lines=22> */
.L_x_14:
[----:B------:R-:W-:Y:S05]  /*1340*/  BSYNC.RECONVERGENT B0 ;  /* 0x0000000000007941 */ /* 0x000fea0003800200 */
.L_x_13:
        /* <DEDUP_REMOVED lines=19> */
[----:B------:R-:W-:Y:S02]  /*1480*/  IMAD.MOV.U32 R5, RZ, RZ, R7 ;  /* 0x000000ffff057224 */ /* 0x000fe400078e0007 */
[----:B------:R-:W-:Y:S02]  /*1490*/  IMAD.MOV.U32 R6, RZ, RZ, RZ ;  /* 0x000000ffff067224 */ /* 0x000fe400078e00ff */
[----:B------:R-:W-:-:S07]  /*14a0*/  IMAD.MOV.U32 R7, RZ, RZ, 0x40000000 ;  /* 0x40000000ff077424 */ /* 0x000fce00078e00ff */
        /* <DEDUP_REMOVED lines=14> */
[----:B------:R-:W-:Y:S01]  /*1590*/  @!P1 MOV R4, 0x0 ;  /* 0x0000000000049802 */ /* 0x000fe20000000f00 */
[----:B------:R-:W-:-:S07]  /*15a0*/  @!P1 IMAD.MOV.U32 R5, RZ, RZ, 0x7ff00000 ;  /* 0x7ff00000ff059424 */ /* 0x000fce00078e00ff */
.L_x_16:
[----:B------:R-:W-:Y:S05]  /*15b0*/  BSYNC.RECONVERGENT B0 ;  /* 0x0000000000007941 */ /* 0x000fea0003800200 */
.L_x_15:
        /* <DEDUP_REMOVED lines=24> */
.L_x_17:
        /* <DEDUP_REMOVED lines=18> */
[----:B------:R-:W-:Y:S01]  /*1860*/  MOV R9, R37 ;  /* 0x0000002500097202 */ /* 0x000fe20000000f00 */
[----:B------:R-:W-:Y:S01]  /*1870*/  IMAD.MOV.U32 R5, RZ, RZ, R7 ;  /* 0x000000ffff057224 */ /* 0x000fe200078e0007 */
[----:B------:R-:W-:-:S07]  /*1880*/  MOV R0, 0x18a0 ;  /* 0x000018a000007802 */ /* 0x000fce0000000f00 */
[----:B------:R-:W-:Y:S05]  /*1890*/  CALL.REL.NOINC `($__internal_0_$__cuda_sm20_div_rn_f64_full) ;  /* 0x0000000c00987944 */ /* 0x000fea0003c00000 */
[----:B------:R-:W-:Y:S02]  /*18a0*/  IMAD.MOV.U32 R44, RZ, RZ, R54 ;  /* 0x000000ffff2c7224 */ /* 0x000fe400078e0036 */
[----:B------:R-:W-:-:S07]  /*18b0*/  IMAD.MOV.U32 R45, RZ, RZ, R55 ;  /* 0x000000ffff2d7224 */ /* 0x000fce00078e0037 */
.L_x_19:
[----:B------:R-:W-:Y:S05]  /*18c0*/  BSYNC.RECONVERGENT B0 ;  /* 0x0000000000007941 */ /* 0x000fea0003800200 */
.L_x_18:
        /* <DEDUP_REMOVED lines=8> */
[----:B------:R-:W-:Y:S01]  /*1950*/  DADD R4, R4, R44 ;  /* 0x0000000004047229 */ /* 0x000fe2000000002c */
[----:B------:R-:W-:Y:S07]  /*1960*/  BSSY.RECONVERGENT B0, `(.L_x_20) ;  /* 0x0000060000007945 */ /* 0x000fee0003800200 */
[----:B------:R-:W-:-:S08]  /*1970*/  DFMA R4, R52, R4, R38 ;  /* 0x000000043404722b */ /* 0x000fd00000000026 */
[----:B------:R-:W-:-:S08]  /*1980*/  DADD R28, R28, -R4 ;  /* 0x000000001c1c7229 */ /* 0x000fd00000000804 */
[----:B------:R-:W-:-:S14]  /*1990*/  DSETP.GEU.AND P0, PT, R28, RZ, PT ;  /* 0x000000ff1c00722a */ /* 0x000fdc0003f0e000 */
[----:B------:R0:W-:Y:S01]  /*19a0*/  @!P0 STG.E.64 desc[UR36][R62.64], R30 ;  /* 0x0000001e3e008986 */ /* 0x0001e2000c101b24 */
[----:B------:R-:W-:Y:S02]  /*19b0*/  @!P0 IMAD.MOV.U32 R7, RZ, RZ, R17 ;  /* 0x000000ffff078224 */ /* 0x000fe400078e0011 */
[----:B------:R-:W-:Y:S01]  /*19c0*/  @!P0 IMAD.MOV.U32 R6, RZ, RZ, R16 ;  /* 0x000000ffff068224 */ /* 0x000fe200078e0010 */
[----:B------:R-:W-:Y:S01]  /*19d0*/  @!P0 MOV R16, R24 ;  /* 0x0000001800108202 */ /* 0x000fe20000000f00 */
[----:B------:R-:W-:Y:S02]  /*19e0*/  @!P0 IMAD.MOV.U32 R17, RZ, RZ, R25 ;  /* 0x000000ffff118224 */ /* 0x000fe400078e0019 */
[----:B------:R-:W-:Y:S01]  /*19f0*/  @!P0 IMAD.MOV.U32 R25, RZ, RZ, R27 ;  /* 0x000000ffff198224 */ /* 0x000fe200078e001b */
[----:B------:R-:W-:Y:S06]  /*1a00*/  @!P0 BRA `(.L_x_21) ;  /* 0x0000000400548947 */ /* 0x000fec0003800000 */
[----:B------:R-:W-:Y:S01]  /*1a10*/  IMAD.MOV.U32 R4, RZ, RZ, 0x652b82fe ;  /* 0x652b82feff047424 */ /* 0x000fe200078e00ff */
[----:B------:R-:W-:Y:S01]  /*1a20*/  UMOV UR4, 0xfefa39ef ;  /* 0xfefa39ef00047882 */ /* 0x000fe20000000000 */
[----:B------:R-:W-:Y:S01]  /*1a30*/  IMAD.MOV.U32 R5, RZ, RZ, 0x3ff71547 ;  /* 0x3ff71547ff057424 */ /* 0x000fe200078e00ff */
[----:B------:R-:W-:Y:S01]  /*1a40*/  UMOV UR5, 0x3fe62e42 ;  /* 0x3fe62e4200057882 */ /* 0x000fe20000000000 */
[----:B------:R-:W-:Y:S01]  /*1a50*/  SHF.R.U32.HI R0, RZ, 0x2, R27 ;  /* 0x00000002ff007819 */ /* 0x000fe2000001161b */
[----:B------:R-:W-:Y:S01]  /*1a60*/  IMAD.SHL.U32 R7, R17, 0x10, RZ ;  /* 0x0000001011077824 */ /* 0x000fe200078e00ff */
[----:B------:R-:W-:Y:S01]  /*1a70*/  SHF.R.U32.HI R11, RZ, 0x2, R24 ;  /* 0x00000002ff0b7819 */ /* 0x000fe20000011618 */
[----:B------:R-:W-:Y:S01]  /*1a80*/  BSSY.RECONVERGENT B1, `(.L_x_22) ;  /* 0x000004b000017945 */ /* 0x000fe20003800200 */
[----:B------:R-:W-:Y:S01]  /*1a90*/  DFMA R4, R28, -R4, 6.75539944105574400000e+15 ;  /* 0x433800001c04742b */ /* 0x000fe20000000804 */
[----:B------:R-:W-:Y:S02]  /*1aa0*/  LOP3.LUT R0, R0, R27, RZ, 0x3c, !PT ;  /* 0x0000001b00007212 */ /* 0x000fe400078e3cff */
[----:B------:R-:W-:-:S03]  /*1ab0*/  LOP3.LUT R24, R11, R24, RZ, 0x3c, !PT ;  /* 0x000000180b187212 */ /* 0x000fc600078e3cff */
[----:B------:R-:W-:Y:S02]  /*1ac0*/  IMAD.SHL.U32 R6, R0, 0x2, RZ ;  /* 0x0000000200067824 */ /* 0x000fe400078e00ff */
[----:B------:R-:W-:-:S03]  /*1ad0*/  DADD R8, R4, -6.75539944105574400000e+15 ;  /* 0xc338000004087429 */ /* 0x000fc60000000000 */
[----:B------:R-:W-:Y:S01]  /*1ae0*/  LOP3.LUT R6, R0, R6, R7, 0x96, !PT ;  /* 0x0000000600067212 */ /* 0x000fe200078e9607 */
[----:B------:R-:W-:-:S03]  /*1af0*/  IMAD.SHL.U32 R0, R24, 0x2, RZ ;  /* 0x0000000218007824 */ /* 0x000fc600078e00ff */
[----:B------:R-:W-:Y:S01]  /*1b00*/  LOP3.LUT R6, R6, R17, RZ, 0x3c, !PT ;  /* 0x0000001106067212 */ /* 0x000fe200078e3cff */
[----:B------:R-:W-:Y:S01]  /*1b10*/  DFMA R2, R8, -UR4, -R28 ;  /* 0x8000000408027c2b */ /* 0x000fe2000800081c */
[----:B------:R-:W-:Y:S01]  /*1b20*/  UMOV UR4, 0x3b39803f ;  /* 0x3b39803f00047882 */ /* 0x000fe20000000000 */
[----:B------:R-:W-:Y:S01]  /*1b30*/  UMOV UR5, 0x3c7abc9e ;  /* 0x3c7abc9e00057882 */ /* 0x000fe20000000000 */
[----:B------:R-:W-:Y:S01]  /*1b40*/  IADD3 R15, PT, PT, R18, 0x10974f, R6 ;  /* 0x0010974f120f7810 */ /* 0x000fe20007ffe006 */
[----:B------:R-:W-:-:S04]  /*1b50*/  IMAD.SHL.U32 R7, R6, 0x10, RZ ;  /* 0x0000001006077824 */ /* 0x000fc800078e00ff */
[----:B------:R-:W-:Y:S01]  /*1b60*/  DFMA R8, R8, -UR4, R2 ;  /* 0x8000000408087c2b */ /* 0x000fe20008000002 */
[----:B------:R-:W-:Y:S01]  /*1b70*/  UMOV UR4, 0x69ce2bdf ;  /* 0x69ce2bdf00047882 */ /* 0x000fe20000000000 */
[----:B------:R-:W-:Y:S01]  /*1b80*/  IMAD.MOV.U32 R2, RZ, RZ, -0x35dec16 ;  /* 0xfca213eaff027424 */ /* 0x000fe200078e00ff */
[----:B------:R-:W-:Y:S01]  /*1b90*/  UMOV UR5, 0x3e5ade15 ;  /* 0x3e5ade1500057882 */ /* 0x000fe20000000000 */
[----:B------:R-:W-:Y:S01]  /*1ba0*/  IMAD.MOV.U32 R3, RZ, RZ, 0x3e928af3 ;  /* 0x3e928af3ff037424 */ /* 0x000fe200078e00ff */
[----:B------:R-:W-:-:S04]  /*1bb0*/  LOP3.LUT R7, R24, R0, R7, 0x96, !PT ;  /* 0x0000000018077212 */ /* 0x000fc800078e9607 */
[----:B------:R-:W-:Y:S01]  /*1bc0*/  LOP3.LUT R7, R7, R6, RZ, 0x3c, !PT ;  /* 0x0000000607077212 */ /* 0x000fe200078e3cff */
[----:B------:R-:W-:Y:S01]  /*1bd0*/  DFMA R2, R8, UR4, R2 ;  /* 0x0000000408027c2b */ /* 0x000fe20008000002 */
[----:B------:R-:W-:Y:S01]  /*1be0*/  UMOV UR4, 0x62401315 ;  /* 0x6240131500047882 */ /* 0x000fe20000000000 */
[----:B------:R-:W-:-:S06]  /*1bf0*/  UMOV UR5, 0x3ec71dee ;  /* 0x3ec71dee00057882 */ /* 0x000fcc0000000000 */
[----:B------:R-:W-:Y:S01]  /*1c00*/  DFMA R2, R8, R2, UR4 ;  /* 0x0000000408027e2b */ /* 0x000fe20008000002 */
        /* <DEDUP_REMOVED lines=16> */
[----:B------:R-:W-:Y:S01]  /*1d10*/  UMOV UR5, 0x3fc55555 ;  /* 0x3fc5555500057882 */ /* 0x000fe20000000000 */
[----:B------:R-:W-:Y:S01]  /*1d20*/  IADD3 R2, PT, PT, R18, 0x161f14, RZ ;  /* 0x00161f1412027810 */ /* 0x000fe20007ffe0ff */
[----:B------:R-:W-:-:S04]  /*1d30*/  DADD R18, -RZ, -R28 ;  /* 0x00000000ff127229 */ /* 0x000fc8000000091c */
[C---:B------:R-:W-:Y:S01]  /*1d40*/  DFMA R10, R8.reuse, R10, UR4 ;  /* 0x00000004080a7e2b */ /* 0x040fe2000800000a */
[----:B------:R-:W-:Y:S01]  /*1d50*/  IMAD.IADD R12, R7, 0x1, R2 ;  /* 0x00000001070c7824 */ /* 0x000fe200078e0202 */
[----:B------:R-:W-:Y:S01]  /*1d60*/  UMOV UR4, 0xb ;  /* 0x0000000b00047882 */ /* 0x000fe20000000000 */
[----:B------:R-:W-:Y:S02]  /*1d70*/  UMOV UR5, 0x3fe00000 ;  /* 0x3fe0000000057882 */ /* 0x000fe40000000000 */
[----:B------:R-:W-:Y:S01]  /*1d80*/  IMAD.WIDE.U32 R12, R12, 0x200000, RZ ;  /* 0x002000000c0c7825 */ /* 0x000fe200078e00ff */
[----:B------:R-:W-:Y:S02]  /*1d90*/  FSETP.GEU.AND P0, PT, |R19|, 4.1917929649353027344, PT ;  /* 0x4086232b1300780b */ /* 0x000fe40003f0e200 */
[----:B------:R-:W-:Y:S01]  /*1da0*/  DFMA R10, R8, R10, UR4 ;  /* 0x00000004080a7e2b */ /* 0x000fe2000800000a */
[----:B------:R-:W-:Y:S01]  /*1db0*/  LOP3.LUT R14, R12, R15, RZ, 0x3c, !PT ;  /* 0x0000000f0c0e7212 */ /* 0x000fe200078e3cff */
[----:B------:R-:W-:-:S04]  /*1dc0*/  IMAD.MOV.U32 R15, RZ, RZ, R13 ;  /* 0x000000ffff0f7224 */ /* 0x000fc800078e000d */
[----:B------:R-:W1:Y:S02]  /*1dd0*/  I2F.F64.U64 R12, R14 ;  /* 0x0000000e000c7312 */ /* 0x000e640000301800 */
[----:B------:R-:W-:-:S08]  /*1de0*/  DFMA R10, R8, R10, 1 ;  /* 0x3ff00000080a742b */ /* 0x000fd0000000000a */
[----:B------:R-:W-:Y:S01]  /*1df0*/  DFMA R10, R8, R10, 1 ;  /* 0x3ff00000080a742b */ /* 0x000fe2000000000a */
[----:B------:R-:W-:Y:S02]  /*1e00*/  IMAD.MOV.U32 R8, RZ, RZ, 0x0 ;  /* 0x00000000ff087424 */ /* 0x000fe400078e00ff */
[----:B------:R-:W-:-:S06]  /*1e10*/  IMAD.MOV.U32 R9, RZ, RZ, 0x3ca00000 ;  /* 0x3ca00000ff097424 */ /* 0x000fcc00078e00ff */
[----:B-1----:R-:W-:Y:S01]  /*1e20*/  DFMA R12, R12, R8, 5.5511151231257827021e-17 ;  /* 0x3c9000000c0c742b */ /* 0x002fe20000000008 */
[----:B------:R-:W-:Y:S02]  /*1e30*/  IMAD R9, R4, 0x100000, R11 ;  /* 0x0010000004097824 */ /* 0x000fe400078e020b */
[----:B------:R-:W-:Y:S01]  /*1e40*/  IMAD.MOV.U32 R8, RZ, RZ, R10 ;  /* 0x000000ffff087224 */ /* 0x000fe200078e000a */
[----:B------:R-:W-:Y:S07]  /*1e50*/  @!P0 BRA `(.L_x_23) ;  /* 0x0000000000348947 */ /* 0x000fee0003800000 */
[----:B------:R-:W-:Y:S01]  /*1e60*/  FSETP.GEU.AND P1, PT, |R19|, 4.2275390625, PT ;  /* 0x408748001300780b */ /* 0x000fe20003f2e200 */
[C---:B------:R-:W-:Y:S02]  /*1e70*/  DADD R8, -R28.reuse, +INF ;  /* 0x7ff000001c087429 */ /* 0x040fe40000000100 */
[----:B------:R-:W-:-:S08]  /*1e80*/  DSETP.GT.AND P0, PT, R28, RZ, PT ;  /* 0x000000ff1c00722a */ /* 0x000fd00003f04000 */
[----:B------:R-:W-:Y:S02]  /*1e90*/  FSEL R8, R8, RZ, !P0 ;  /* 0x000000ff08087208 */ /* 0x000fe40004000000 */
[----:B------:R-:W-:Y:S02]  /*1ea0*/  @!P1 LEA.HI R0, R4, R4, RZ, 0x1 ;  /* 0x0000000404009211 */ /* 0x000fe400078f08ff */
[----:B------:R-:W-:Y:S02]  /*1eb0*/  FSEL R9, R9, RZ, !P0 ;  /* 0x000000ff09097208 */ /* 0x000fe40004000000 */
[----:B------:R-:W-:-:S05]  /*1ec0*/  @!P1 SHF.R.S32.HI R5, RZ, 0x1, R0 ;  /* 0x00000001ff059819 */ /* 0x000fca0000011400 */
[----:B------:R-:W-:Y:S02]  /*1ed0*/  @!P1 IMAD.IADD R4, R4, 0x1, -R5 ;  /* 0x0000000104049824 */ /* 0x000fe400078e0a05 */
[----:B------:R-:W-:-:S03]  /*1ee0*/  @!P1 IMAD R5, R5, 0x100000, R11 ;  /* 0x0010000005059824 */ /* 0x000fc600078e020b */
[----:B------:R-:W-:Y:S01]  /*1ef0*/  @!P1 LEA R11, R4, 0x3ff00000, 0x14 ;  /* 0x3ff00000040b9811 */ /* 0x000fe200078ea0ff */
[----:B------:R-:W-:Y:S01]  /*1f00*/  @!P1 IMAD.MOV.U32 R4, RZ, RZ, R10 ;  /* 0x000000ffff049224 */ /* 0x000fe200078e000a */
[----:B------:R-:W-:-:S06]  /*1f10*/  @!P1 MOV R10, RZ ;  /* 0x000000ff000a9202 */ /* 0x000fcc0000000f00 */
[----:B------:R-:W-:-:S11]  /*1f20*/  @!P1 DMUL R8, R4, R10 ;  /* 0x0000000a04089228 */ /* 0x000fd60000000000 */
.L_x_23:
[----:B------:R-:W-:Y:S05]  /*1f30*/  BSYNC.RECONVERGENT B1 ;  /* 0x0000000000017941 */ /* 0x000fea0003800200 */
.L_x_22:
[----:B------:R-:W-:-:S14]  /*1f40*/  DSETP.GT.AND P0, PT, R8, R12, PT ;  /* 0x0000000c0800722a */ /* 0x000fdc0003f04000 */
[----:B------:R1:W-:Y:S02]  /*1f50*/  @P0 STG.E.64 desc[UR36][R62.64], R30 ;  /* 0x0000001e3e000986 */ /* 0x0003e4000c101b24 */
.L_x_21:
[----:B------:R-:W-:Y:S05]  /*1f60*/  BSYNC.RECONVERGENT B0 ;  /* 0x0000000000007941 */ /* 0x000fea0003800200 */
.L_x_20:
[----:B------:R-:W2:Y:S01]  /*1f70*/  S2R R9, SR_CTAID.X ;  /* 0x0000000000097919 */ /* 0x000ea20000002500 */
[----:B------:R-:W3:Y:S01]  /*1f80*/  LDC.64 R4, c[0x0][0x3b0] ;  /* 0x0000ec00ff047b82 */ /* 0x000ee20000000a00 */
[----:B------:R-:W2:Y:S01]  /*1f90*/  LDCU UR4, c[0x0][0x360] ;  /* 0x00006c00ff0477ac */ /* 0x000ea20008000800 */
[----:B------:R-:W-:Y:S01]  /*1fa0*/  IMAD.MOV.U32 R3, RZ, RZ, R25 ;  /* 0x000000ffff037224 */ /* 0x000fe200078e0019 */
[----:B------:R-:W2:Y:S02]  /*1fb0*/  S2R R0, SR_TID.X ;  /* 0x0000000000007919 */ /* 0x000ea40000002100 */
[----:B--2---:R-:W-:-:S04]  /*1fc0*/  IMAD R9, R9, UR4, R0 ;  /* 0x0000000409097c24 */ /* 0x004fc8000f8e0200 */
[----:B---3--:R-:W-:-:S05]  /*1fd0*/  IMAD.WIDE.U32 R4, R9, 0x30, R4 ;  /* 0x0000003009047825 */ /* 0x008fca00078e0004 */
[----:B------:R-:W-:Y:S04]  /*1fe0*/  STG.E.64 desc[UR36][R4.64], R2 ;  /* 0x0000000204007986 */ /* 0x000fe8000c101b24 */
[----:B------:R-:W-:Y:S04]  /*1ff0*/  STG.E.64 desc[UR36][R4.64+0x8], R16 ;  /* 0x0000081004007986 */ /* 0x000fe8000c101b24 */
[----:B------:R-:W-:Y:S04]  /*2000*/  STG.E.64 desc[UR36][R4.64+0x10], R6 ;  /* 0x0000100604007986 */ /* 0x000fe8000c101b24 */
[----:B------:R-:W-:Y:S04]  /*2010*/  STG.E.64 desc[UR36][R4.64+0x18], R22 ;  /* 0x0000181604007986 */ /* 0x000fe8000c101b24 */
[----:B------:R-:W-:Y:S04]  /*2020*/  STG.E.64 desc[UR36][R4.64+0x28], R68 ;  /* 0x0000284404007986 */ /* 0x000fe8000c101b24 */
[----:B------:R-:W-:Y:S01]  /*2030*/  STG.E desc[UR36][R4.64+0x20], R26 ;  /* 0x0000201a04007986 */ /* 0x000fe2000c101924 */
[----:B------:R-:W-:Y:S05]  /*2040*/  EXIT ;  /* 0x000000000000794d */ /* 0x000fea0003800000 */
        .type           $_Z15metropolis_stepPdmmmddP17curandStateXORWOW$_Z9potentiald,@function
        .size           $_Z15metropolis_stepPdmmmddP17curandStateXORWOW$_Z9potentiald,($__internal_0_$__cuda_sm20_div_rn_f64_full - $_Z15metropolis_stepPdmmmddP17curandStateXORWOW$_Z9potentiald)
$_Z15metropolis_stepPdmmmddP17curandStateXORWOW$_Z9potentiald:
[----:B------:R-:W-:-:S05]  /*2050*/  VIADD R1, R1, 0xffffffd8 ;  /* 0xffffffd801017836 */ /* 0x000fca0000000000 */
[----:B------:R-:W-:Y:S04]  /*2060*/  STL [R1+0x20], R23 ;  /* 0x0000201701007387 */ /* 0x000fe80000100800 */
[----:B------:R-:W-:Y:S04]  /*2070*/  STL [R1+0x1c], R22 ;  /* 0x00001c1601007387 */ /* 0x000fe80000100800 */
[----:B------:R-:W-:Y:S04]  /*2080*/  STL [R1+0x18], R21 ;  /* 0x0000181501007387 */ /* 0x000fe80000100800 */
[----:B------:R-:W-:Y:S04]  /*2090*/  STL [R1+0x14], R20 ;  /* 0x0000141401007387 */ /* 0x000fe80000100800 */
[----:B------:R-:W-:Y:S04]  /*20a0*/  STL [R1+0x8], R17 ;  /* 0x0000081101007387 */ /* 0x000fe80000100800 */
[----:B------:R-:W-:Y:S04]  /*20b0*/  STL [R1+0x4], R16 ;  /* 0x0000041001007387 */ /* 0x000fe80000100800 */
[----:B------:R-:W-:Y:S04]  /*20c0*/  STL [R1], R2 ;  /* 0x0000000201007387 */ /* 0x000fe80000100800 */
[----:B------:R0:W-:Y:S04]  /*20d0*/  STL [R1+0x10], R19 ;  /* 0x0000101301007387 */ /* 0x0001e80000100800 */
[----:B------:R1:W-:Y:S01]  /*20e0*/  STL [R1+0xc], R18 ;  /* 0x00000c1201007387 */ /* 0x0003e20000100800 */
[----:B0-----:R-:W-:-:S02]  /*20f0*/  IMAD.MOV.U32 R19, RZ, RZ, R5 ;  /* 0x000000ffff137224 */ /* 0x001fc400078e0005 */
[----:B-1----:R-:W-:Y:S01]  /*2100*/  IMAD.MOV.U32 R18, RZ, RZ, R4 ;  /* 0x000000ffff127224 */ /* 0x002fe200078e0004 */
[----:B------:R-:W0:Y:S08]  /*2110*/  LDC.64 R22, c[0x0][0x358] ;  /* 0x0000d600ff167b82 */ /* 0x000e300000000a00 */
[----:B------:R-:W1:Y:S01]  /*2120*/  LDC.64 R16, c[0x4][0x58] ;  /* 0x01001600ff107b82 */ /* 0x000e620000000a00 */
[----:B0-----:R-:W-:-:S02]  /*2130*/  R2UR UR4, R22 ;  /* 0x00000000160472ca */ /* 0x001fc400000e0000 */
[----:B------:R-:W-:-:S13]  /*2140*/  R2UR UR5, R23 ;  /* 0x00000000170572ca */ /* 0x000fda00000e0000 */
[----:B-1----:R-:W2:Y:S01]  /*2150*/  LDG.E.64 R16, desc[UR4][R16.64] ;  /* 0x0000000410107981 */ /* 0x002ea2000c1e1b00 */
[----:B------:R-:W-:Y:S01]  /*2160*/  IMAD.MOV.U32 R6, RZ, RZ, RZ ;  /* 0x000000ffff067224 */ /* 0x000fe200078e00ff */
[----:B------:R-:W-:Y:S01]  /*2170*/  MOV R20, 0x21c0 ;  /* 0x000021c000147802 */ /* 0x000fe20000000f00 */
[----:B------:R-:W-:Y:S02]  /*2180*/  IMAD.MOV.U32 R7, RZ, RZ, 0x40000000 ;  /* 0x40000000ff077424 */ /* 0x000fe400078e00ff */
[----:B------:R-:W-:Y:S01]  /*2190*/  IMAD.MOV.U32 R21, RZ, RZ, 0x0 ;  /* 0x00000000ff157424 */ /* 0x000fe200078e00ff */
[----:B--2---:R-:W-:-:S11]  /*21a0*/  DADD R4, -RZ, |R16| ;  /* 0x00000000ff047229 */ /* 0x004fd60000000510 */
[----:B------:R-:W-:Y:S05]  /*21b0*/  CALL.REL.NOINC `($_Z15metropolis_stepPdmmmddP17curandStateXORWOW$__internal_accurate_pow) ;  /* 0x0000000800c47944 */ /* 0x000fea0003c00000 */
[C---:B------:R-:W-:Y:S02]  /*21c0*/  DADD R2, R16.reuse, 2 ;  /* 0x4000000010027429 */ /* 0x040fe40000000000 */
[----:B------:R-:W-:-:S08]  /*21d0*/  DSETP.NEU.AND P0, PT, R16, RZ, PT ;  /* 0x000000ff1000722a */ /* 0x000fd00003f0d000 */
        /* <DEDUP_REMOVED lines=11> */
.L_x_24:
[----:B------:R-:W-:Y:S01]  /*2290*/  DMUL R6, R4, 0.5 ;  /* 0x3fe0000004067828 */ /* 0x000fe20000000000 */
[----:B------:R-:W-:Y:S01]  /*22a0*/  MOV R20, 0x2340 ;  /* 0x0000234000147802 */ /* 0x000fe20000000f00 */
[----:B------:R-:W-:Y:S01]  /*22b0*/  DSETP.NEU.AND P0, PT, R16, 1, PT ;  /* 0x3ff000001000742a */ /* 0x000fe20003f0d000 */
[----:B------:R-:W-:Y:S01]  /*22c0*/  MOV R4, R2 ;  /* 0x0000000200047202 */ /* 0x000fe20000000f00 */
[----:B------:R-:W-:Y:S02]  /*22d0*/  IMAD.MOV.U32 R5, RZ, RZ, R3 ;  /* 0x000000ffff057224 */ /* 0x000fe400078e0003 */
[----:B------:R-:W-:-:S04]  /*22e0*/  IMAD.MOV.U32 R21, RZ, RZ, 0x0 ;  /* 0x00000000ff157424 */ /* 0x000fc800078e00ff */
[----:B------:R-:W-:Y:S01]  /*22f0*/  FSEL R16, R6, RZ, P0 ;  /* 0x000000ff06107208 */ /* 0x000fe20000000000 */
[----:B------:R-:W-:Y:S01]  /*2300*/  IMAD.MOV.U32 R6, RZ, RZ, RZ ;  /* 0x000000ffff067224 */ /* 0x000fe200078e00ff */
[----:B------:R-:W-:Y:S01]  /*2310*/  FSEL R17, R7, 1.75, P0 ;  /* 0x3fe0000007117808 */ /* 0x000fe20000000000 */
[----:B------:R-:W-:-:S07]  /*2320*/  IMAD.MOV.U32 R7, RZ, RZ, 0x40000000 ;  /* 0x40000000ff077424 */ /* 0x000fce00078e00ff */
[----:B------:R-:W-:Y:S05]  /*2330*/  CALL.REL.NOINC `($_Z15metropolis_stepPdmmmddP17curandStateXORWOW$__internal_accurate_pow) ;  /* 0x0000000800647944 */ /* 0x000fea0003c00000 */
[C---:B------:R-:W-:Y:S01]  /*2340*/  DADD R2, R18.reuse, 2 ;  /* 0x4000000012027429 */ /* 0x040fe20000000000 */
[----:B------:R-:W0:Y:S01]  /*2350*/  LDC.64 R8, c[0x4][0x60] ;  /* 0x01001800ff087b82 */ /* 0x000e220000000a00 */
[----:B------:R-:W-:Y:S01]  /*2360*/  DSETP.NEU.AND P1, PT, R18, RZ, PT ;  /* 0x000000ff1200722a */ /* 0x000fe20003f2d000 */
[----:B------:R-:W-:Y:S07]  /*2370*/  BSSY.RECONVERGENT B0, `(.L_x_25) ;  /* 0x000000c000007945 */ /* 0x000fee0003800200 */
[----:B------:R-:W-:-:S04]  /*2380*/  LOP3.LUT R2, R3, 0x7ff00000, RZ, 0xc0, !PT ;  /* 0x7ff0000003027812 */ /* 0x000fc800078ec0ff */
[----:B------:R-:W-:Y:S02]  /*2390*/  ISETP.NE.AND P0, PT, R2, 0x7ff00000, PT ;  /* 0x7ff000000200780c */ /* 0x000fe40003f05270 */
[----:B------:R-:W-:Y:S02]  /*23a0*/  P2R R2, PR, RZ, 0x2 ;  /* 0x00000002ff027803 */ /* 0x000fe40000000000 */
[----:B------:R-:W-:-:S09]  /*23b0*/  @!P1 CS2R R4, SRZ ;  /* 0x0000000000049805 */ /* 0x000fd2000001ff00 */
[----:B------:R-:W-:Y:S05]  /*23c0*/  @P0 BRA `(.L_x_26) ;  /* 0x0000000000180947 */ /* 0x000fea0003800000 */
[----:B------:R-:W-:-:S14]  /*23d0*/  DSETP.NAN.AND P0, PT, R18, R18, PT ;  /* 0x000000121200722a */ /* 0x000fdc0003f08000 */
[----:B------:R-:W-:Y:S01]  /*23e0*/  @P0 DADD R4, R18, 2 ;  /* 0x4000000012040429 */ /* 0x000fe20000000000 */
[----:B------:R-:W-:Y:S10]  /*23f0*/  @P0 BRA `(.L_x_26) ;  /* 0x00000000000c0947 */ /* 0x000ff40003800000 */
[----:B------:R-:W-:-:S14]  /*2400*/  DSETP.NEU.AND P0, PT, |R18|, +INF , PT ;  /* 0x7ff000001200742a */ /* 0x000fdc0003f0d200 */
[----:B------:R-:W-:Y:S02]  /*2410*/  @!P0 IMAD.MOV.U32 R4, RZ, RZ, 0x0 ;  /* 0x00000000ff048424 */ /* 0x000fe400078e00ff */
[----:B------:R-:W-:-:S07]  /*2420*/  @!P0 IMAD.MOV.U32 R5, RZ, RZ, 0x7ff00000 ;  /* 0x7ff00000ff058424 */ /* 0x000fce00078e00ff */
.L_x_26:
[----:B------:R-:W-:Y:S05]  /*2430*/  BSYNC.RECONVERGENT B0 ;  /* 0x0000000000007941 */ /* 0x000fea0003800200 */
.L_x_25:
[----:B------:R-:W-:Y:S02]  /*2440*/  R2UR UR4, R22 ;  /* 0x00000000160472ca */ /* 0x000fe400000e0000 */
[----:B------:R-:W-:-:S13]  /*2450*/  R2UR UR5, R23 ;  /* 0x00000000170572ca */ /* 0x000fda00000e0000 */
[----:B0-----:R0:W5:Y:S01]  /*2460*/  LDG.E.64 R22, desc[UR4][R8.64] ;  /* 0x0000000408167981 */ /* 0x001162000c1e1b00 */
[----:B------:R-:W-:Y:S01]  /*2470*/  DSETP.NEU.AND P0, PT, R18, 1, PT ;  /* 0x3ff000001200742a */ /* 0x000fe20003f0d000 */
[----:B------:R-:W-:Y:S01]  /*2480*/  MOV R20, 0x2530 ;  /* 0x0000253000147802 */ /* 0x000fe20000000f00 */
[----:B------:R-:W-:Y:S01]  /*2490*/  DADD R6, -RZ, |R18| ;  /* 0x00000000ff067229 */ /* 0x000fe20000000512 */
[----:B------:R-:W-:-:S03]  /*24a0*/  IMAD.MOV.U32 R21, RZ, RZ, 0x0 ;  /* 0x00000000ff157424 */ /* 0x000fc600078e00ff */
[----:B------:R-:W-:Y:S02]  /*24b0*/  FSEL R4, R4, RZ, P0 ;  /* 0x000000ff04047208 */ /* 0x000fe40000000000 */
[----:B------:R-:W-:-:S06]  /*24c0*/  FSEL R5, R5, 1.875, P0 ;  /* 0x3ff0000005057808 */ /* 0x000fcc0000000000 */
[----:B------:R-:W-:Y:S01]  /*24d0*/  DMUL R16, R16, R4 ;  /* 0x0000000410107228 */ /* 0x000fe20000000000 */
[----:B------:R-:W-:Y:S02]  /*24e0*/  IMAD.MOV.U32 R4, RZ, RZ, R6 ;  /* 0x000000ffff047224 */ /* 0x000fe400078e0006 */
[----:B------:R-:W-:Y:S01]  /*24f0*/  IMAD.MOV.U32 R5, RZ, RZ, R7 ;  /* 0x000000ffff057224 */ /* 0x000fe200078e0007 */
[----:B------:R-:W-:Y:S01]  /*2500*/  MOV R7, 0x40100000 ;  /* 0x4010000000077802 */ /* 0x000fe20000000f00 */
[----:B0-----:R-:W-:-:S07]  /*2510*/  IMAD.MOV.U32 R6, RZ, RZ, RZ ;  /* 0x000000ffff067224 */ /* 0x001fce00078e00ff */
[----:B-----5:R-:W-:Y:S05]  /*2520*/  CALL.REL.NOINC `($_Z15metropolis_stepPdmmmddP17curandStateXORWOW$__internal_accurate_pow) ;  /* 0x0000000400e87944 */ /* 0x020fea0003c00000 */
[----:B------:R-:W-:Y:S01]  /*2530*/  ISETP.NE.AND P6, PT, R2, RZ, PT ;  /* 0x000000ff0200720c */ /* 0x000fe20003fc5270 */
[C---:B------:R-:W-:Y:S01]  /*2540*/  DADD R2, R18.reuse, 4 ;  /* 0x4010000012027429 */ /* 0x040fe20000000000 */
[----:B------:R-:W-:Y:S01]  /*2550*/  BSSY.RECONVERGENT B0, `(.L_x_27) ;  /* 0x000000c000007945 */ /* 0x000fe20003800200 */
[----:B------:R-:W-:-:S08]  /*2560*/  DSETP.NEU.AND P0, PT, R18, 1, PT ;  /* 0x3ff000001200742a */ /* 0x000fd00003f0d000 */
[----:B------:R-:W-:Y:S02]  /*2570*/  LOP3.LUT R2, R3, 0x7ff00000, RZ, 0xc0, !PT ;  /* 0x7ff0000003027812 */ /* 0x000fe400078ec0ff */
[----:B------:R-:W-:Y:S02]  /*2580*/  @!P6 CS2R R4, SRZ ;  /* 0x000000000004e805 */ /* 0x000fe4000001ff00 */
[----:B------:R-:W-:-:S13]  /*2590*/  ISETP.NE.AND P1, PT, R2, 0x7ff00000, PT ;  /* 0x7ff000000200780c */ /* 0x000fda0003f25270 */
[----:B------:R-:W-:Y:S05]  /*25a0*/  @P1 BRA `(.L_x_28) ;  /* 0x0000000000181947 */ /* 0x000fea0003800000 */
[----:B------:R-:W-:-:S14]  /*25b0*/  DSETP.NAN.AND P1, PT, R18, R18, PT ;  /* 0x000000121200722a */ /* 0x000fdc0003f28000 */
[----:B------:R-:W-:Y:S01]  /*25c0*/  @P1 DADD R4, R18, 4 ;  /* 0x4010000012041429 */ /* 0x000fe20000000000 */
[----:B------:R-:W-:Y:S10]  /*25d0*/  @P1 BRA `(.L_x_28) ;  /* 0x00000000000c1947 */ /* 0x000ff40003800000 */
[----:B------:R-:W-:-:S14]  /*25e0*/  DSETP.NEU.AND P1, PT, |R18|, +INF , PT ;  /* 0x7ff000001200742a */ /* 0x000fdc0003f2d200 */
[----:B------:R-:W-:Y:S02]  /*25f0*/  @!P1 IMAD.MOV.U32 R4, RZ, RZ, 0x0 ;  /* 0x00000000ff049424 */ /* 0x000fe400078e00ff */
[----:B------:R-:W-:-:S07]  /*2600*/  @!P1 IMAD.MOV.U32 R5, RZ, RZ, 0x7ff00000 ;  /* 0x7ff00000ff059424 */ /* 0x000fce00078e00ff */
.L_x_28:
[----:B------:R-:W-:Y:S05]  /*2610*/  BSYNC.RECONVERGENT B0 ;  /* 0x0000000000007941 */ /* 0x000fea0003800200 */
.L_x_27:
[----:B------:R-:W2:Y:S01]  /*2620*/  LDL R20, [R1+0x14] ;  /* 0x0000140001147983 */ /* 0x000ea20000100800 */
[----:B------:R-:W-:Y:S02]  /*2630*/  FSEL R4, R4, RZ, P0 ;  /* 0x000000ff04047208 */ /* 0x000fe40000000000 */
[----:B------:R-:W-:Y:S01]  /*2640*/  FSEL R5, R5, 1.875, P0 ;  /* 0x3ff0000005057808 */ /* 0x000fe20000000000 */
[----:B------:R-:W2:Y:S04]  /*2650*/  LDL R21, [R1+0x18] ;  /* 0x0000180001157983 */ /* 0x000ea80000100800 */
[----:B------:R-:W2:Y:S01]  /*2660*/  LDL R2, [R1] ;  /* 0x0000000001027983 */ /* 0x000ea20000100800 */
[----:B------:R-:W-:-:S03]  /*2670*/  DFMA R4, R22, R4, R16 ;  /* 0x000000041604722b */ /* 0x000fc60000000010 */
[----:B------:R-:W2:Y:S04]  /*2680*/  LDL R16, [R1+0x4] ;  /* 0x0000040001107983 */ /* 0x000ea80000100800 */
[----:B------:R-:W2:Y:S04]  /*2690*/  LDL R17, [R1+0x8] ;  /* 0x0000080001117983 */ /* 0x000ea80000100800 */
[----:B------:R-:W2:Y:S04]  /*26a0*/  LDL R18, [R1+0xc] ;  /* 0x00000c0001127983 */ /* 0x000ea80000100800 */
[----:B------:R-:W2:Y:S04]  /*26b0*/  LDL R19, [R1+0x10] ;  /* 0x0000100001137983 */ /* 0x000ea80000100800 */
[----:B------:R-:W2:Y:S04]  /*26c0*/  LDL R22, [R1+0x1c] ;  /* 0x00001c0001167983 */ /* 0x000ea80000100800 */
[----:B------:R0:W2:Y:S02]  /*26d0*/  LDL R23, [R1+0x20] ;  /* 0x0000200001177983 */ /* 0x0000a40000100800 */
[----:B0-----:R-:W-:Y:S01]  /*26e0*/  VIADD R1, R1, 0x28 ;  /* 0x0000002801017836 */ /* 0x001fe20000000000 */
[----:B--2---:R-:W-:Y:S06]  /*26f0*/  RET.REL.NODEC R20 `(_Z15metropolis_stepPdmmmddP17curandStateXORWOW) ;  /* 0xffffffd814407950 */ /* 0x004fec0003c3ffff */
        .weak           $__internal_0_$__cuda_sm20_div_rn_f64_full
        .type           $__internal_0_$__cuda_sm20_div_rn_f64_full,@function
        .size           $__internal_0_$__cuda_sm20_div_rn_f64_full,($_Z15metropolis_stepPdmmmddP17curandStateXORWOW$__internal_accurate_pow - $__internal_0_$__cuda_sm20_div_rn_f64_full)
$__internal_0_$__cuda_sm20_div_rn_f64_full:
[----:B------:R-:W-:Y:S01]  /*2700*/  FSETP.GEU.AND P2, PT, |R9|, 1.469367938527859385e-39, PT ;  /* 0x001000000900780b */ /* 0x000fe20003f4e200 */
[----:B------:R-:W-:Y:S01]  /*2710*/  IMAD.MOV.U32 R4, RZ, RZ, R6 ;  /* 0x000000ffff047224 */ /* 0x000fe200078e0006 */
[C---:B------:R-:W-:Y:S01]  /*2720*/  FSETP.GEU.AND P0, PT, |R5|.reuse, 1.469367938527859385e-39, PT ;  /* 0x001000000500780b */ /* 0x040fe20003f0e200 */
[----:B------:R-:W-:Y:S01]  /*2730*/  IMAD.MOV.U32 R19, RZ, RZ, 0x1ca00000 ;  /* 0x1ca00000ff137424 */ /* 0x000fe200078e00ff */
[----:B------:R-:W-:Y:S01]  /*2740*/  LOP3.LUT R7, R5, 0x800fffff, RZ, 0xc0, !PT ;  /* 0x800fffff05077812 */ /* 0x000fe200078ec0ff */
[----:B------:R-:W-:Y:S01]  /*2750*/  IMAD.MOV.U32 R12, RZ, RZ, 0x1 ;  /* 0x00000001ff0c7424 */ /* 0x000fe200078e00ff */
[----:B------:R-:W-:Y:S01]  /*2760*/  LOP3.LUT R3, R9, 0x7ff00000, RZ, 0xc0, !PT ;  /* 0x7ff0000009037812 */ /* 0x000fe200078ec0ff */
[----:B------:R-:W-:Y:S01]  /*2770*/  BSSY.RECONVERGENT B1, `(.L_x_29) ;  /* 0x0000050000017945 */ /* 0x000fe20003800200 */
[----:B------:R-:W-:Y:S02]  /*2780*/  LOP3.LUT R7, R7, 0x3ff00000, RZ, 0xfc, !PT ;  /* 0x3ff0000007077812 */ /* 0x000fe400078efcff */
[----:B------:R-:W-:-:S03]  /*2790*/  LOP3.LUT R32, R5, 0x7ff00000, RZ, 0xc0, !PT ;  /* 0x7ff0000005207812 */ /* 0x000fc600078ec0ff */
[----:B------:R-:W-:Y:S01]  /*27a0*/  @!P2 LOP3.LUT R10, R5, 0x7ff00000, RZ, 0xc0, !PT ;  /* 0x7ff00000050aa812 */ /* 0x000fe200078ec0ff */
[----:B------:R-:W-:Y:S01]  /*27b0*/  @!P2 IMAD.MOV.U32 R14, RZ, RZ, RZ ;  /* 0x000000ffff0ea224 */ /* 0x000fe200078e00ff */
[----:B------:R-:W-:Y:S01]  /*27c0*/  @!P0 DMUL R6, R4, 8.98846567431157953865e+307 ;  /* 0x7fe0000004068828 */ /* 0x000fe20000000000 */
[C---:B------:R-:W-:Y:S02]  /*27d0*/  ISETP.GE.U32.AND P1, PT, R3.reuse, R32, PT ;  /* 0x000000200300720c */ /* 0x040fe40003f26070 */
[----:B------:R-:W-:Y:S01]  /*27e0*/  @!P2 ISETP.GE.U32.AND P3, PT, R3, R10, PT ;  /* 0x0000000a0300a20c */ /* 0x000fe20003f66070 */
[----:B------:R-:W-:Y:S01]  /*27f0*/  IMAD.MOV.U32 R10, RZ, RZ, R8 ;  /* 0x000000ffff0a7224 */ /* 0x000fe200078e0008 */
[C---:B------:R-:W-:Y:S01]  /*2800*/  SEL R11, R19.reuse, 0x63400000, !P1 ;  /* 0x63400000130b7807 */ /* 0x040fe20004800000 */
[----:B------:R-:W0:Y:S01]  /*2810*/  MUFU.RCP64H R13, R7 ;  /* 0x00000007000d7308 */ /* 0x000e220000001800 */
[----:B------:R-:W-:Y:S02]  /*2820*/  @!P2 SEL R15, R19, 0x63400000, !P3 ;  /* 0x63400000130fa807 */ /* 0x000fe40005800000 */
[----:B------:R-:W-:-:S02]  /*2830*/  LOP3.LUT R11, R11, 0x800fffff, R9, 0xf8, !PT ;  /* 0x800fffff0b0b7812 */ /* 0x000fc400078ef809 */
[----:B------:R-:W-:Y:S02]  /*2840*/  @!P2 LOP3.LUT R15, R15, 0x80000000, R9, 0xf8, !PT ;  /* 0x800000000f0fa812 */ /* 0x000fe400078ef809 */
[----:B------:R-:W-:Y:S02]  /*2850*/  @!P0 LOP3.LUT R32, R7, 0x7ff00000, RZ, 0xc0, !PT ;  /* 0x7ff0000007208812 */ /* 0x000fe400078ec0ff */
[----:B------:R-:W-:-:S06]  /*2860*/  @!P2 LOP3.LUT R15, R15, 0x100000, RZ, 0xfc, !PT ;  /* 0x001000000f0fa812 */ /* 0x000fcc00078efcff */
[----:B------:R-:W-:Y:S02]  /*2870*/  @!P2 DFMA R10, R10, 2, -R14 ;  /* 0x400000000a0aa82b */ /* 0x000fe4000000080e */
[----:B0-----:R-:W-:-:S08]  /*2880*/  DFMA R14, R12, -R6, 1 ;  /* 0x3ff000000c0e742b */ /* 0x001fd00000000806 */
[----:B------:R-:W-:-:S08]  /*2890*/  DFMA R14, R14, R14, R14 ;  /* 0x0000000e0e0e722b */ /* 0x000fd0000000000e */
[----:B------:R-:W-:-:S08]  /*28a0*/  DFMA R14, R12, R14, R12 ;  /* 0x0000000e0c0e722b */ /* 0x000fd0000000000c */
[----:B------:R-:W-:-:S08]  /*28b0*/  DFMA R12, R14, -R6, 1 ;  /* 0x3ff000000e0c742b */ /* 0x000fd00000000806 */
[----:B------:R-:W-:-:S08]  /*28c0*/  DFMA R12, R14, R12, R14 ;  /* 0x0000000c0e0c722b */ /* 0x000fd0000000000e */
[----:B------:R-:W-:-:S08]  /*28d0*/  DMUL R14, R12, R10 ;  /* 0x0000000a0c0e7228 */ /* 0x000fd00000000000 */
[----:B------:R-:W-:-:S08]  /*28e0*/  DFMA R20, R14, -R6, R10 ;  /* 0x800000060e14722b */ /* 0x000fd0000000000a */
[----:B------:R-:W-:Y:S01]  /*28f0*/  DFMA R20, R12, R20, R14 ;  /* 0x000000140c14722b */ /* 0x000fe2000000000e */
[----:B------:R-:W-:Y:S02]  /*2900*/  MOV R15, R3 ;  /* 0x00000003000f7202 */ /* 0x000fe40000000f00 */
[----:B------:R-:W-:-:S05]  /*2910*/  @!P2 LOP3.LUT R15, R11, 0x7ff00000, RZ, 0xc0, !PT ;  /* 0x7ff000000b0fa812 */ /* 0x000fca00078ec0ff */
[----:B------:R-:W-:-:S05]  /*2920*/  VIADD R12, R15, 0xffffffff ;  /* 0xffffffff0f0c7836 */ /* 0x000fca0000000000 */
[----:B------:R-:W-:Y:S01]  /*2930*/  ISETP.GT.U32.AND P0, PT, R12, 0x7feffffe, PT ;  /* 0x7feffffe0c00780c */ /* 0x000fe20003f04070 */
[----:B------:R-:W-:-:S05]  /*2940*/  VIADD R12, R32, 0xffffffff ;  /* 0xffffffff200c7836 */ /* 0x000fca0000000000 */
[----:B------:R-:W-:-:S13]  /*2950*/  ISETP.GT.U32.OR P0, PT, R12, 0x7feffffe, P0 ;  /* 0x7feffffe0c00780c */ /* 0x000fda0000704470 */
[----:B------:R-:W-:Y:S05]  /*2960*/  @P0 BRA `(.L_x_30) ;  /* 0x00000000006c0947 */ /* 0x000fea0003800000 */
[----:B------:R-:W-:-:S04]  /*2970*/  LOP3.LUT R12, R5, 0x7ff00000, RZ, 0xc0, !PT ;  /* 0x7ff00000050c7812 */ /* 0x000fc800078ec0ff */
[CC--:B------:R-:W-:Y:S02]  /*2980*/  VIADDMNMX R8, R3.reuse, -R12.reuse, 0xb9600000, !PT ;  /* 0xb960000003087446 */ /* 0x0c0fe4000780090c */
[----:B------:R-:W-:Y:S02]  /*2990*/  ISETP.GE.U32.AND P0, PT, R3, R12, PT ;  /* 0x0000000c0300720c */ /* 0x000fe40003f06070 */
[----:B------:R-:W-:Y:S02]  /*29a0*/  VIMNMX R3, PT, PT, R8, 0x46a00000, PT ;  /* 0x46a0000008037848 */ /* 0x000fe40003fe0100 */
[----:B------:R-:W-:-:S05]  /*29b0*/  SEL R8, R19, 0x63400000, !P0 ;  /* 0x6340000013087807 */ /* 0x000fca0004000000 */
[----:B------:R-:W-:Y:S02]  /*29c0*/  IMAD.IADD R3, R3, 0x1, -R8 ;  /* 0x0000000103037824 */ /* 0x000fe400078e0a08 */
[----:B------:R-:W-:Y:S02]  /*29d0*/  IMAD.MOV.U32 R8, RZ, RZ, RZ ;  /* 0x000000ffff087224 */ /* 0x000fe400078e00ff */
[----:B------:R-:W-:-:S06]  /*29e0*/  VIADD R9, R3, 0x7fe00000 ;  /* 0x7fe0000003097836 */ /* 0x000fcc0000000000 */
[----:B------:R-:W-:-:S10]  /*29f0*/  DMUL R12, R20, R8 ;  /* 0x00000008140c7228 */ /* 0x000fd40000000000 */
[----:B------:R-:W-:-:S13]  /*2a00*/  FSETP.GTU.AND P0, PT, |R13|, 1.469367938527859385e-39, PT ;  /* 0x001000000d00780b */ /* 0x000fda0003f0c200 */
[----:B------:R-:W-:Y:S05]  /*2a10*/  @P0 BRA `(.L_x_31) ;  /* 0x0000000000940947 */ /* 0x000fea0003800000 */
[----:B------:R-:W-:Y:S01]  /*2a20*/  DFMA R6, R20, -R6, R10 ;  /* 0x800000061406722b */ /* 0x000fe2000000000a */
[----:B------:R-:W-:-:S09]  /*2a30*/  IMAD.MOV.U32 R8, RZ, RZ, RZ ;  /* 0x000000ffff087224 */ /* 0x000fd200078e00ff */
[C---:B------:R-:W-:Y:S02]  /*2a40*/  FSETP.NEU.AND P0, PT, R7.reuse, RZ, PT ;  /* 0x000000ff0700720b */ /* 0x040fe40003f0d000 */
[----:B------:R-:W-:-:S04]  /*2a50*/  LOP3.LUT R11, R7, 0x80000000, R5, 0x48, !PT ;  /* 0x80000000070b7812 */ /* 0x000fc800078e4805 */
[----:B------:R-:W-:-:S07]  /*2a60*/  LOP3.LUT R9, R11, R9, RZ, 0xfc, !PT ;  /* 0x000000090b097212 */ /* 0x000fce00078efcff */
[----:B------:R-:W-:Y:S05]  /*2a70*/  @!P0 BRA `(.L_x_31) ;  /* 0x00000000007c8947 */ /* 0x000fea0003800000 */
[----:B------:R-:W-:Y:S01]  /*2a80*/  IMAD.MOV R5, RZ, RZ, -R3 ;  /* 0x000000ffff057224 */ /* 0x000fe200078e0a03 */
[----:B------:R-:W-:Y:S01]  /*2a90*/  DMUL.RP R8, R20, R8 ;  /* 0x0000000814087228 */ /* 0x000fe20000008000 */
[----:B------:R-:W-:Y:S01]  /*2aa0*/  IMAD.MOV.U32 R4, RZ, RZ, RZ ;  /* 0x000000ffff047224 */ /* 0x000fe200078e00ff */
[----:B------:R-:W-:-:S05]  /*2ab0*/  IADD3 R3, PT, PT, -R3, -0x43300000, RZ ;  /* 0xbcd0000003037810 */ /* 0x000fca0007ffe1ff */
[----:B------:R-:W-:-:S03]  /*2ac0*/  DFMA R4, R12, -R4, R20 ;  /* 0x800000040c04722b */ /* 0x000fc60000000014 */
[----:B------:R-:W-:-:S07]  /*2ad0*/  LOP3.LUT R11, R9, R11, RZ, 0x3c, !PT ;  /* 0x0000000b090b7212 */ /* 0x000fce00078e3cff */
[----:B------:R-:W-:-:S04]  /*2ae0*/  FSETP.NEU.AND P0, PT, |R5|, R3, PT ;  /* 0x000000030500720b */ /* 0x000fc80003f0d200 */
[----:B------:R-:W-:Y:S02]  /*2af0*/  FSEL R12, R8, R12, !P0 ;  /* 0x0000000c080c7208 */ /* 0x000fe40004000000 */
[----:B------:R-:W-:Y:S01]  /*2b00*/  FSEL R13, R11, R13, !P0 ;  /* 0x0000000d0b0d7208 */ /* 0x000fe20004000000 */
[----:B------:R-:W-:Y:S06]  /*2b10*/  BRA `(.L_x_31) ;  /* 0x0000000000547947 */ /* 0x000fec0003800000 */
.L_x_30:
[----:B------:R-:W-:-:S14]  /*2b20*/  DSETP.NAN.AND P0, PT, R8, R8, PT ;  /* 0x000000080800722a */ /* 0x000fdc0003f08000 */
[----:B------:R-:W-:Y:S05]  /*2b30*/  @P0 BRA `(.L_x_32) ;  /* 0x0000000000440947 */ /* 0x000fea0003800000 */
[----:B------:R-:W-:-:S14]  /*2b40*/  DSETP.NAN.AND P0, PT, R4, R4, PT ;  /* 0x000000040400722a */ /* 0x000fdc0003f08000 */
[----:B------:R-:W-:Y:S05]  /*2b50*/  @P0 BRA `(.L_x_33) ;  /* 0x0000000000300947 */ /* 0x000fea0003800000 */
[----:B------:R-:W-:Y:S01]  /*2b60*/  ISETP.NE.AND P0, PT, R15, R32, PT ;  /* 0x000000200f00720c */ /* 0x000fe20003f05270 */
[----:B------:R-:W-:Y:S01]  /*2b70*/  IMAD.MOV.U32 R12, RZ, RZ, 0x0 ;  /* 0x00000000ff0c7424 */ /* 0x000fe200078e00ff */
[----:B------:R-:W-:-:S11]  /*2b80*/  MOV R13, 0xfff80000 ;  /* 0xfff80000000d7802 */ /* 0x000fd60000000f00 */
[----:B------:R-:W-:Y:S05]  /*2b90*/  @!P0 BRA `(.L_x_31) ;  /* 0x0000000000348947 */ /* 0x000fea0003800000 */
[----:B------:R-:W-:Y:S02]  /*2ba0*/  ISETP.NE.AND P0, PT, R15, 0x7ff00000, PT ;  /* 0x7ff000000f00780c */ /* 0x000fe40003f05270 */
[----:B------:R-:W-:Y:S02]  /*2bb0*/  LOP3.LUT R13, R9, 0x80000000, R5, 0x48, !PT ;  /* 0x80000000090d7812 */ /* 0x000fe400078e4805 */
[----:B------:R-:W-:-:S13]  /*2bc0*/  ISETP.EQ.OR P0, PT, R32, RZ, !P0 ;  /* 0x000000ff2000720c */ /* 0x000fda0004702670 */
[----:B------:R-:W-:Y:S01]  /*2bd0*/  @P0 LOP3.LUT R3, R13, 0x7ff00000, RZ, 0xfc, !PT ;  /* 0x7ff000000d030812 */ /* 0x000fe200078efcff */
[----:B------:R-:W-:Y:S02]  /*2be0*/  @!P0 IMAD.MOV.U32 R12, RZ, RZ, RZ ;  /* 0x000000ffff0c8224 */ /* 0x000fe400078e00ff */
[----:B------:R-:W-:Y:S02]  /*2bf0*/  @P0 IMAD.MOV.U32 R12, RZ, RZ, RZ ;  /* 0x000000ffff0c0224 */ /* 0x000fe400078e00ff */
[----:B------:R-:W-:Y:S01]  /*2c00*/  @P0 IMAD.MOV.U32 R13, RZ, RZ, R3 ;  /* 0x000000ffff0d0224 */ /* 0x000fe200078e0003 */
[----:B------:R-:W-:Y:S06]  /*2c10*/  BRA `(.L_x_31) ;  /* 0x0000000000147947 */ /* 0x000fec0003800000 */
.L_x_33:
[----:B------:R-:W-:Y:S01]  /*2c20*/  LOP3.LUT R13, R5, 0x80000, RZ, 0xfc, !PT ;  /* 0x00080000050d7812 */ /* 0x000fe200078efcff */
[----:B------:R-:W-:Y:S01]  /*2c30*/  IMAD.MOV.U32 R12, RZ, RZ, R4 ;  /* 0x000000ffff0c7224 */ /* 0x000fe200078e0004 */
[----:B------:R-:W-:Y:S06]  /*2c40*/  BRA `(.L_x_31) ;  /* 0x0000000000087947 */ /* 0x000fec0003800000 */
.L_x_32:
[----:B------:R-:W-:Y:S01]  /*2c50*/  LOP3.LUT R13, R9, 0x80000, RZ, 0xfc, !PT ;  /* 0x00080000090d7812 */ /* 0x000fe200078efcff */
[----:B------:R-:W-:-:S07]  /*2c60*/  IMAD.MOV.U32 R12, RZ, RZ, R8 ;  /* 0x000000ffff0c7224 */ /* 0x000fce00078e0008 */
.L_x_31:
[----:B------:R-:W-:Y:S05]  /*2c70*/  BSYNC.RECONVERGENT B1 ;  /* 0x0000000000017941 */ /* 0x000fea0003800200 */
.L_x_29:
[----:B------:R-:W-:Y:S02]  /*2c80*/  IMAD.MOV.U32 R4, RZ, RZ, R0 ;  /* 0x000000ffff047224 */ /* 0x000fe400078e0000 */
[----:B------:R-:W-:Y:S02]  /*2c90*/  IMAD.MOV.U32 R5, RZ, RZ, 0x0 ;  /* 0x00000000ff057424 */ /* 0x000fe400078e00ff */
[----:B------:R-:W-:Y:S02]  /*2ca0*/  IMAD.MOV.U32 R54, RZ, RZ, R12 ;  /* 0x000000ffff367224 */ /* 0x000fe400078e000c */
[----:B------:R-:W-:Y:S01]  /*2cb0*/  IMAD.MOV.U32 R55, RZ, RZ, R13 ;  /* 0x000000ffff377224 */ /* 0x000fe200078e000d */
[----:B------:R-:W-:Y:S06]  /*2cc0*/  RET.REL.NODEC R4 `(_Z15metropolis_stepPdmmmddP17curandStateXORWOW) ;  /* 0xffffffd004cc7950 */ /* 0x000fec0003c3ffff */
        .type           $_Z15metropolis_stepPdmmmddP17curandStateXORWOW$__internal_accurate_pow,@function
        .size           $_Z15metropolis_stepPdmmmddP17curandStateXORWOW$__internal_accurate_pow,(.L_x_53 - $_Z15metropolis_stepPdmmmddP17curandStateXORWOW$__internal_accurate_pow)
$_Z15metropolis_stepPdmmmddP17curandStateXORWOW$__internal_accurate_pow:
[----:B------:R-:W-:Y:S01]  /*2cd0*/  IADD3 R1, PT, PT, R1, -0x38, RZ ;  /* 0xffffffc801017810 */ /* 0x000fe20007ffe0ff */
[----:B------:R-:W-:-:S04]  /*2ce0*/  IMAD.MOV.U32 R3, RZ, RZ, R5 ;  /* 0x000000ffff037224 */ /* 0x000fc800078e0005 */
[----:B------:R-:W-:Y:S04]  /*2cf0*/  STL [R1+0x30], R29 ;  /* 0x0000301d01007387 */ /* 0x000fe80000100800 */
        /* <DEDUP_REMOVED lines=11> */
[----:B------:R0:W-:Y:S02]  /*2db0*/  STL [R1], R2 ;  /* 0x0000000201007387 */ /* 0x0001e40000100800 */
[----:B0-----:R-:W-:Y:S01]  /*2dc0*/  IMAD.MOV.U32 R2, RZ, RZ, R4 ;  /* 0x000000ffff027224 */ /* 0x001fe200078e0004 */
[----:B------:R-:W-:Y:S01]  /*2dd0*/  ISETP.GT.U32.AND P0, PT, R3, 0xfffff, PT ;  /* 0x000fffff0300780c */ /* 0x000fe20003f04070 */
[----:B------:R-:W-:Y:S01]  /*2de0*/  IMAD.MOV.U32 R0, RZ, RZ, R3 ;  /* 0x000000ffff007224 */ /* 0x000fe200078e0003 */
[----:B------:R-:W-:Y:S01]  /*2df0*/  MOV R16, 0x41ad3b5a ;  /* 0x41ad3b5a00107802 */ /* 0x000fe20000000f00 */
[----:B------:R-:W-:Y:S01]  /*2e00*/  IMAD.MOV.U32 R12, RZ, RZ, RZ ;  /* 0x000000ffff0c7224 */ /* 0x000fe200078e00ff */
[----:B------:R-:W-:Y:S01]  /*2e10*/  UMOV UR4, 0x7d2cafe2 ;  /* 0x7d2cafe200047882 */ /* 0x000fe20000000000 */
[----:B------:R-:W-:Y:S01]  /*2e20*/  IMAD.MOV.U32 R17, RZ, RZ, 0x3ed0f5d2 ;  /* 0x3ed0f5d2ff117424 */ /* 0x000fe200078e00ff */
[----:B------:R-:W-:Y:S01]  /*2e30*/  UMOV UR5, 0x3eb0f5ff ;  /* 0x3eb0f5ff00057882 */ /* 0x000fe20000000000 */
[----:B------:R-:W-:Y:S01]  /*2e40*/  UMOV UR6, 0x3b39803f ;  /* 0x3b39803f00067882 */ /* 0x000fe20000000000 */
[----:B------:R-:W-:Y:S01]  /*2e50*/  UMOV UR7, 0x3c7abc9e ;  /* 0x3c7abc9e00077882 */ /* 0x000fe20000000000 */
[----:B------:R-:W-:Y:S04]  /*2e60*/  BSSY.RECONVERGENT B0, `(.L_x_34) ;  /* 0x000009e000007945 */ /* 0x000fe80003800200 */
[----:B------:R-:W-:-:S10]  /*2e70*/  @!P0 DMUL R24, R2, 1.80143985094819840000e+16 ;  /* 0x4350000002188828 */ /* 0x000fd40000000000 */
[----:B------:R-:W-:Y:S02]  /*2e80*/  @!P0 IMAD.MOV.U32 R0, RZ, RZ, R25 ;  /* 0x000000ffff008224 */ /* 0x000fe400078e0019 */
[----:B------:R-:W-:-:S03]  /*2e90*/  @!P0 IMAD.MOV.U32 R2, RZ, RZ, R24 ;  /* 0x000000ffff028224 */ /* 0x000fc600078e0018 */
[----:B------:R-:W-:Y:S01]  /*2ea0*/  LOP3.LUT R0, R0, 0x800fffff, RZ, 0xc0, !PT ;  /* 0x800fffff00007812 */ /* 0x000fe200078ec0ff */
[----:B------:R-:W-:Y:S01]  /*2eb0*/  IMAD.MOV.U32 R4, RZ, RZ, R2 ;  /* 0x000000ffff047224 */ /* 0x000fe200078e0002 */
[----:B------:R-:W-:Y:S02]  /*2ec0*/  SHF.R.U32.HI R2, RZ, 0x14, R3 ;  /* 0x00000014ff027819 */ /* 0x000fe40000011603 */
[----:B------:R-:W-:Y:S01]  /*2ed0*/  LOP3.LUT R5, R0, 0x3ff00000, RZ, 0xfc, !PT ;  /* 0x3ff0000000057812 */ /* 0x000fe200078efcff */
[----:B------:R-:W-:Y:S01]  /*2ee0*/  IMAD.SHL.U32 R0, R7, 0x2, RZ ;  /* 0x0000000207007824 */ /* 0x000fe200078e00ff */
[----:B------:R-:W-:Y:S02]  /*2ef0*/  @!P0 LEA.HI R2, R25, 0xffffffca, RZ, 0xc ;  /* 0xffffffca19028811 */ /* 0x000fe400078f60ff */
[----:B------:R-:W-:Y:S02]  /*2f00*/  ISETP.GE.U32.AND P1, PT, R5, 0x3ff6a09f, PT ;  /* 0x3ff6a09f0500780c */ /* 0x000fe40003f26070 */
[----:B------:R-:W-:Y:S01]  /*2f10*/  ISETP.GT.U32.AND P0, PT, R0, -0x2000001, PT ;  /* 0xfdffffff0000780c */ /* 0x000fe20003f04070 */
[----:B------:R-:W-:-:S10]  /*2f20*/  VIADD R3, R2, 0xfffffc01 ;  /* 0xfffffc0102037836 */ /* 0x000fd40000000000 */
[----:B------:R-:W-:Y:S02]  /*2f30*/  @P1 VIADD R9, R5, 0xfff00000 ;  /* 0xfff0000005091836 */ /* 0x000fe40000000000 */
[----:B------:R-:W-:Y:S01]  /*2f40*/  @P1 VIADD R3, R2, 0xfffffc02 ;  /* 0xfffffc0202031836 */ /* 0x000fe20000000000 */
[----:B------:R-:W-:Y:S01]  /*2f50*/  @P0 LOP3.LUT R7, R7, 0xff0fffff, RZ, 0xc0, !PT ;  /* 0xff0fffff07070812 */ /* 0x000fe200078ec0ff */
[----:B------:R-:W-:-:S03]  /*2f60*/  @P1 IMAD.MOV.U32 R5, RZ, RZ, R9 ;  /* 0x000000ffff051224 */ /* 0x000fc600078e0009 */
[----:B------:R-:W-:Y:S01]  /*2f70*/  LOP3.LUT R2, R3, 0x80000000, RZ, 0x3c, !PT ;  /* 0x8000000003027812 */ /* 0x000fe200078e3cff */
[----:B------:R-:W-:Y:S02]  /*2f80*/  IMAD.MOV.U32 R3, RZ, RZ, 0x43300000 ;  /* 0x43300000ff037424 */ /* 0x000fe400078e00ff */
[----:B------:R-:W-:-:S06]  /*2f90*/  DADD R10, R4, 1 ;  /* 0x3ff00000040a7429 */ /* 0x000fcc0000000000 */
[----:B------:R-:W0:Y:S02]  /*2fa0*/  MUFU.RCP64H R13, R11 ;  /* 0x0000000b000d7308 */ /* 0x000e240000001800 */
[----:B0-----:R-:W-:-:S08]  /*2fb0*/  DFMA R8, -R10, R12, 1 ;  /* 0x3ff000000a08742b */ /* 0x001fd0000000010c */
[----:B------:R-:W-:Y:S02]  /*2fc0*/  DFMA R14, R8, R8, R8 ;  /* 0x00000008080e722b */ /* 0x000fe40000000008 */
[----:B------:R-:W-:-:S06]  /*2fd0*/  DADD R8, R4, -1 ;  /* 0xbff0000004087429 */ /* 0x000fcc0000000000 */
[----:B------:R-:W-:-:S08]  /*2fe0*/  DFMA R14, R12, R14, R12 ;  /* 0x0000000e0c0e722b */ /* 0x000fd0000000000c */
[----:B------:R-:W-:-:S08]  /*2ff0*/  DMUL R4, R8, R14 ;  /* 0x0000000e08047228 */ /* 0x000fd00000000000 */
[----:B------:R-:W-:-:S08]  /*3000*/  DFMA R4, R8, R14, R4 ;  /* 0x0000000e0804722b */ /* 0x000fd00000000004 */
[CC--:B------:R-:W-:Y:S02]  /*3010*/  DMUL R12, R4.reuse, R4.reuse ;  /* 0x00000004040c7228 */ /* 0x0c0fe40000000000 */
[----:B------:R-:W-:-:S06]  /*3020*/  DMUL R26, R4, R4 ;  /* 0x00000004041a7228 */ /* 0x000fcc0000000000 */
[----:B------:R-:W-:Y:S01]  /*3030*/  DFMA R10, R12, UR4, R16 ;  /* 0x000000040c0a7c2b */ /* 0x000fe20008000010 */
[----:B------:R-:W-:Y:S01]  /*3040*/  UMOV UR4, 0x75488a3f ;  /* 0x75488a3f00047882 */ /* 0x000fe20000000000 */
[----:B------:R-:W-:Y:S01]  /*3050*/  UMOV UR5, 0x3ef3b20a ;  /* 0x3ef3b20a00057882 */ /* 0x000fe20000000000 */
[----:B------:R-:W-:-:S05]  /*3060*/  DADD R16, R8, -R4 ;  /* 0x0000000008107229 */ /* 0x000fca0000000804 */
[----:B------:R-:W-:Y:S01]  /*3070*/  DFMA R10, R12, R10, UR4 ;  /* 0x000000040c0a7e2b */ /* 0x000fe2000800000a */
[----:B------:R-:W-:Y:S01]  /*3080*/  UMOV UR4, 0xe4faecd5 ;  /* 0xe4faecd500047882 */ /* 0x000fe20000000000 */
[----:B------:R-:W-:Y:S01]  /*3090*/  UMOV UR5, 0x3f1745cd ;  /* 0x3f1745cd00057882 */ /* 0x000fe20000000000 */
[----:B------:R-:W-:-:S05]  /*30a0*/  DADD R16, R16, R16 ;  /* 0x0000000010107229 */ /* 0x000fca0000000010 */
[----:B------:R-:W-:Y:S01]  /*30b0*/  DFMA R10, R12, R10, UR4 ;  /* 0x000000040c0a7e2b */ /* 0x000fe2000800000a */
[----:B------:R-:W-:Y:S01]  /*30c0*/  UMOV UR4, 0x258a578b ;  /* 0x258a578b00047882 */ /* 0x000fe20000000000 */
[----:B------:R-:W-:Y:S01]  /*30d0*/  UMOV UR5, 0x3f3c71c7 ;  /* 0x3f3c71c700057882 */ /* 0x000fe20000000000 */
[----:B------:R-:W-:Y:S02]  /*30e0*/  DFMA R8, R8, -R4, R16 ;  /* 0x800000040808722b */ /* 0x000fe40000000010 */
[----:B------:R-:W-:-:S03]  /*30f0*/  DMUL R16, R4, R26 ;  /* 0x0000001a04107228 */ /* 0x000fc60000000000 */
[----:B------:R-:W-:Y:S01]  /*3100*/  DFMA R10, R12, R10, UR4 ;  /* 0x000000040c0a7e2b */ /* 0x000fe2000800000a */
[----:B------:R-:W-:Y:S01]  /*3110*/  UMOV UR4, 0x9242b910 ;  /* 0x9242b91000047882 */ /* 0x000fe20000000000 */
[----:B------:R-:W-:Y:S01]  /*3120*/  UMOV UR5, 0x3f624924 ;  /* 0x3f62492400057882 */ /* 0x000fe20000000000 */
[----:B------:R-:W-:Y:S02]  /*3130*/  DMUL R8, R14, R8 ;  /* 0x000000080e087228 */ /* 0x000fe40000000000 */
[----:B------:R-:W-:-:S03]  /*3140*/  DFMA R28, R4, R26, -R16 ;  /* 0x0000001a041c722b */ /* 0x000fc60000000810 */
[----:B------:R-:W-:Y:S01]  /*3150*/  DFMA R10, R12, R10, UR4 ;  /* 0x000000040c0a7e2b */ /* 0x000fe2000800000a */
[----:B------:R-:W-:Y:S01]  /*3160*/  UMOV UR4, 0x99999dfb ;  /* 0x99999dfb00047882 */ /* 0x000fe20000000000 */
[----:B------:R-:W-:-:S03]  /*3170*/  UMOV UR5, 0x3f899999 ;  /* 0x3f89999900057882 */ /* 0x000fc60000000000 */
[----:B------:R-:W-:Y:S01]  /*3180*/  VIADD R15, R9, 0x100000 ;  /* 0x00100000090f7836 */ /* 0x000fe20000000000 */
[----:B------:R-:W-:Y:S01]  /*3190*/  DFMA R28, R8, R26, R28 ;  /* 0x0000001a081c722b */ /* 0x000fe2000000001c */
[----:B------:R-:W-:Y:S01]  /*31a0*/  IMAD.MOV.U32 R14, RZ, RZ, R8 ;  /* 0x000000ffff0e7224 */ /* 0x000fe200078e0008 */
[----:B------:R-:W-:Y:S01]  /*31b0*/  DFMA R10, R12, R10, UR4 ;  /* 0x000000040c0a7e2b */ /* 0x000fe2000800000a */
[----:B------:R-:W-:Y:S01]  /*31c0*/  UMOV UR4, 0x55555555 ;  /* 0x5555555500047882 */ /* 0x000fe20000000000 */
[----:B------:R-:W-:-:S06]  /*31d0*/  UMOV UR5, 0x3fb55555 ;  /* 0x3fb5555500057882 */ /* 0x000fcc0000000000 */
[----:B------:R-:W-:-:S08]  /*31e0*/  DFMA R18, R12, R10, UR4 ;  /* 0x000000040c127e2b */ /* 0x000fd0000800000a */
[----:B------:R-:W-:Y:S01]  /*31f0*/  DADD R22, -R18, UR4 ;  /* 0x0000000412167e29 */ /* 0x000fe20008000100 */
[----:B------:R-:W-:Y:S01]  /*3200*/  UMOV UR4, 0xb9e7b0 ;  /* 0x00b9e7b000047882 */ /* 0x000fe20000000000 */
[----:B------:R-:W-:-:S06]  /*3210*/  UMOV UR5, 0x3c46a4cb ;  /* 0x3c46a4cb00057882 */ /* 0x000fcc0000000000 */
[----:B------:R-:W-:Y:S02]  /*3220*/  DFMA R22, R12, R10, R22 ;  /* 0x0000000a0c16722b */ /* 0x000fe40000000016 */
[----:B------:R-:W-:-:S06]  /*3230*/  DFMA R12, R4, R4, -R26 ;  /* 0x00000004040c722b */ /* 0x000fcc000000081a */
[----:B------:R-:W-:Y:S01]  /*3240*/  DADD R22, R22, -UR4 ;  /* 0x8000000416167e29 */ /* 0x000fe20008000000 */
[----:B------:R-:W-:Y:S01]  /*3250*/  UMOV UR4, 0x80000000 ;  /* 0x8000000000047882 */ /* 0x000fe20000000000 */
[----:B------:R-:W-:Y:S01]  /*3260*/  DFMA R12, R4, R14, R12 ;  /* 0x0000000e040c722b */ /* 0x000fe2000000000c */
[----:B------:R-:W-:-:S05]  /*3270*/  UMOV UR5, 0x43300000 ;  /* 0x4330000000057882 */ /* 0x000fca0000000000 */
[----:B------:R-:W-:Y:S02]  /*3280*/  DADD R10, R18, R22 ;  /* 0x00000000120a7229 */ /* 0x000fe40000000016 */
[----:B------:R-:W-:-:S06]  /*3290*/  DFMA R12, R4, R12, R28 ;  /* 0x0000000c040c722b */ /* 0x000fcc000000001c */
[----:B------:R-:W-:Y:S02]  /*32a0*/  DMUL R14, R10, R16 ;  /* 0x000000100a0e7228 */ /* 0x000fe40000000000 */
[----:B------:R-:W-:-:S06]  /*32b0*/  DADD R18, R18, -R10 ;  /* 0x0000000012127229 */ /* 0x000fcc000000080a */
[----:B------:R-:W-:Y:S02]  /*32c0*/  DFMA R26, R10, R16, -R14 ;  /* 0x000000100a1a722b */ /* 0x000fe4000000080e */
[----:B------:R-:W-:-:S06]  /*32d0*/  DADD R18, R22, R18 ;  /* 0x0000000016127229 */ /* 0x000fcc0000000012 */
[----:B------:R-:W-:-:S08]  /*32e0*/  DFMA R12, R10, R12, R26 ;  /* 0x0000000c0a0c722b */ /* 0x000fd0000000001a */
[----:B------:R-:W-:-:S08]  /*32f0*/  DFMA R12, R18, R16, R12 ;  /* 0x00000010120c722b */ /* 0x000fd0000000000c */
[----:B------:R-:W-:-:S08]  /*3300*/  DADD R10, R14, R12 ;  /* 0x000000000e0a7229 */ /* 0x000fd0000000000c */
[--C-:B------:R-:W-:Y:S02]  /*3310*/  DADD R16, R4, R10.reuse ;  /* 0x0000000004107229 */ /* 0x100fe4000000000a */
[----:B------:R-:W-:-:S06]  /*3320*/  DADD R14, R14, -R10 ;  /* 0x000000000e0e7229 */ /* 0x000fcc000000080a */
[----:B------:R-:W-:Y:S02]  /*3330*/  DADD R4, R4, -R16 ;  /* 0x0000000004047229 */ /* 0x000fe40000000810 */
[----:B------:R-:W-:-:S06]  /*3340*/  DADD R14, R12, R14 ;  /* 0x000000000c0e7229 */ /* 0x000fcc000000000e */
[----:B------:R-:W-:-:S08]  /*3350*/  DADD R4, R10, R4 ;  /* 0x000000000a047229 */ /* 0x000fd00000000004 */
[----:B------:R-:W-:-:S08]  /*3360*/  DADD R4, R14, R4 ;  /* 0x000000000e047229 */ /* 0x000fd00000000004 */
[----:B------:R-:W-:Y:S02]  /*3370*/  DADD R4, R8, R4 ;  /* 0x0000000008047229 */ /* 0x000fe40000000004 */
[----:B------:R-:W-:Y:S01]  /*3380*/  DADD R8, R2, -UR4 ;  /* 0x8000000402087e29 */ /* 0x000fe20008000000 */
[----:B------:R-:W-:Y:S01]  /*3390*/  UMOV UR4, 0xfefa39ef ;  /* 0xfefa39ef00047882 */ /* 0x000fe20000000000 */
[----:B------:R-:W-:-:S04]  /*33a0*/  UMOV UR5, 0x3fe62e42 ;  /* 0x3fe62e4200057882 */ /* 0x000fc80000000000 */
[----:B------:R-:W-:-:S08]  /*33b0*/  DADD R2, R16, R4 ;  /* 0x0000000010027229 */ /* 0x000fd00000000004 */
[--C-:B------:R-:W-:Y:S02]  /*33c0*/  DFMA R10, R8, UR4, R2.reuse ;  /* 0x00000004080a7c2b */ /* 0x100fe40008000002 */
[----:B------:R-:W-:-:S06]  /*33d0*/  DADD R16, R16, -R2 ;  /* 0x0000000010107229 */ /* 0x000fcc0000000802 */
[----:B------:R-:W-:Y:S02]  /*33e0*/  DFMA R12, R8, -UR4, R10 ;  /* 0x80000004080c7c2b */ /* 0x000fe4000800000a */
[----:B------:R-:W-:-:S06]  /*33f0*/  DADD R16, R4, R16 ;  /* 0x0000000004107229 */ /* 0x000fcc0000000010 */
[----:B------:R-:W-:-:S08]  /*3400*/  DADD R12, -R2, R12 ;  /* 0x00000000020c7229 */ /* 0x000fd0000000010c */
[----:B------:R-:W-:-:S08]  /*3410*/  DADD R12, R16, -R12 ;  /* 0x00000000100c7229 */ /* 0x000fd0000000080c */
[----:B------:R-:W-:-:S08]  /*3420*/  DFMA R12, R8, UR6, R12 ;  /* 0x00000006080c7c2b */ /* 0x000fd0000800000c */
[----:B------:R-:W-:-:S08]  /*3430*/  DADD R2, R10, R12 ;  /* 0x000000000a027229 */ /* 0x000fd0000000000c */
[----:B------:R-:W-:Y:S02]  /*3440*/  DADD R10, R10, -R2 ;  /* 0x000000000a0a7229 */ /* 0x000fe40000000802 */
[----:B------:R-:W-:-:S06]  /*3450*/  DMUL R4, R2, R6 ;  /* 0x0000000602047228 */ /* 0x000fcc0000000000 */
[----:B------:R-:W-:Y:S02]  /*3460*/  DADD R10, R12, R10 ;  /* 0x000000000c0a7229 */ /* 0x000fe4000000000a */
[----:B------:R-:W-:-:S08]  /*3470*/  DFMA R2, R2, R6, -R4 ;  /* 0x000000060202722b */ /* 0x000fd00000000804 */
[----:B------:R-:W-:Y:S01]  /*3480*/  DFMA R2, R10, R6, R2 ;  /* 0x000000060a02722b */ /* 0x000fe20000000002 */
[----:B------:R-:W-:Y:S02]  /*3490*/  IMAD.MOV.U32 R6, RZ, RZ, 0x652b82fe ;  /* 0x652b82feff067424 */ /* 0x000fe400078e00ff */
[----:B------:R-:W-:-:S05]  /*34a0*/  IMAD.MOV.U32 R7, RZ, RZ, 0x3ff71547 ;  /* 0x3ff71547ff077424 */ /* 0x000fca00078e00ff */
[----:B------:R-:W-:-:S08]  /*34b0*/  DADD R10, R4, R2 ;  /* 0x00000000040a7229 */ /* 0x000fd00000000002 */
[----:B------:R-:W-:Y:S02]  /*34c0*/  DFMA R12, R10, R6, 6.75539944105574400000e+15 ;  /* 0x433800000a0c742b */ /* 0x000fe40000000006 */
[----:B------:R-:W-:Y:S01]  /*34d0*/  FSETP.GEU.AND P0, PT, |R11|, 4.1917929649353027344, PT ;  /* 0x4086232b0b00780b */ /* 0x000fe20003f0e200 */
[----:B------:R-:W-:-:S05]  /*34e0*/  DADD R4, R4, -R10 ;  /* 0x0000000004047229 */ /* 0x000fca000000080a */
[----:B------:R-:W-:-:S08]  /*34f0*/  DADD R6, R12, -6.75539944105574400000e+15 ;  /* 0xc33800000c067429 */ /* 0x000fd00000000000 */
[----:B------:R-:W-:Y:S01]  /*3500*/  DFMA R8, R6, -UR4, R10 ;  /* 0x8000000406087c2b */ /* 0x000fe2000800000a */
[----:B------:R-:W-:Y:S01]  /*3510*/  UMOV UR4, 0x3b39803f ;  /* 0x3b39803f00047882 */ /* 0x000fe20000000000 */
[----:B------:R-:W-:-:S06]  /*3520*/  UMOV UR5, 0x3c7abc9e ;  /* 0x3c7abc9e00057882 */ /* 0x000fcc0000000000 */
[----:B------:R-:W-:Y:S01]  /*3530*/  DFMA R8, R6, -UR4, R8 ;  /* 0x8000000406087c2b */ /* 0x000fe20008000008 */
[----:B------:R-:W-:Y:S01]  /*3540*/  UMOV UR4, 0x69ce2bdf ;  /* 0x69ce2bdf00047882 */ /* 0x000fe20000000000 */
[----:B------:R-:W-:Y:S01]  /*3550*/  MOV R6, 0xfca213ea ;  /* 0xfca213ea00067802 */ /* 0x000fe20000000f00 */
[----:B------:R-:W-:Y:S01]  /*3560*/  IMAD.MOV.U32 R7, RZ, RZ, 0x3e928af3 ;  /* 0x3e928af3ff077424 */ /* 0x000fe200078e00ff */
[----:B------:R-:W-:-:S05]  /*3570*/  UMOV UR5, 0x3e5ade15 ;  /* 0x3e5ade1500057882 */ /* 0x000fca0000000000 */
        /* <DEDUP_REMOVED lines=24> */
[----:B------:R-:W-:-:S08]  /*3700*/  DFMA R6, R8, R6, UR4 ;  /* 0x0000000408067e2b */ /* 0x000fd00008000006 */
[----:B------:R-:W-:-:S08]  /*3710*/  DFMA R6, R8, R6, 1 ;  /* 0x3ff000000806742b */ /* 0x000fd00000000006 */
[----:B------:R-:W-:Y:S02]  /*3720*/  DFMA R6, R8, R6, 1 ;  /* 0x3ff000000806742b */ /* 0x000fe40000000006 */
[----:B------:R-:W-:-:S08]  /*3730*/  DADD R8, R2, R4 ;  /* 0x0000000002087229 */ /* 0x000fd00000000004 */
[----:B------:R-:W-:Y:S02]  /*3740*/  IMAD R3, R12, 0x100000, R7 ;  /* 0x001000000c037824 */ /* 0x000fe400078e0207 */
[----:B------:R-:W-:Y:S01]  /*3750*/  IMAD.MOV.U32 R2, RZ, RZ, R6 ;  /* 0x000000ffff027224 */ /* 0x000fe200078e0006 */
[----:B------:R-:W-:Y:S06]  /*3760*/  @!P0 BRA `(.L_x_35) ;  /* 0x0000000000348947 */ /* 0x000fec0003800000 */
[----:B------:R-:W-:Y:S01]  /*3770*/  FSETP.GEU.AND P1, PT, |R11|, 4.2275390625, PT ;  /* 0x408748000b00780b */ /* 0x000fe20003f2e200 */
[C---:B------:R-:W-:Y:S02]  /*3780*/  DADD R2, R10.reuse, +INF ;  /* 0x7ff000000a027429 */ /* 0x040fe40000000000 */
[----:B------:R-:W-:-:S08]  /*3790*/  DSETP.GEU.AND P0, PT, R10, RZ, PT ;  /* 0x000000ff0a00722a */ /* 0x000fd00003f0e000 */
[----:B------:R-:W-:Y:S02]  /*37a0*/  FSEL R2, R2, RZ, P0 ;  /* 0x000000ff02027208 */ /* 0x000fe40000000000 */
[----:B------:R-:W-:Y:S01]  /*37b0*/  @!P1 LEA.HI R0, R12, R12, RZ, 0x1 ;  /* 0x0000000c0c009211 */ /* 0x000fe200078f08ff */
[----:B------:R-:W-:Y:S01]  /*37c0*/  @!P1 IMAD.MOV.U32 R4, RZ, RZ, R6 ;  /* 0x000000ffff049224 */ /* 0x000fe200078e0006 */
[----:B------:R-:W-:Y:S01]  /*37d0*/  FSEL R3, R3, RZ, P0 ;  /* 0x000000ff03037208 */ /* 0x000fe20000000000 */
[----:B------:R-:W-:Y:S01]  /*37e0*/  @!P1 IMAD.MOV.U32 R6, RZ, RZ, RZ ;  /* 0x000000ffff069224 */ /* 0x000fe200078e00ff */
[----:B------:R-:W-:-:S05]  /*37f0*/  @!P1 SHF.R.S32.HI R5, RZ, 0x1, R0 ;  /* 0x00000001ff059819 */ /* 0x000fca0000011400 */
[----:B------:R-:W-:Y:S02]  /*3800*/  @!P1 IMAD.IADD R12, R12, 0x1, -R5 ;  /* 0x000000010c0c9824 */ /* 0x000fe400078e0a05 */
[----:B------:R-:W-:-:S03]  /*3810*/  @!P1 IMAD R5, R5, 0x100000, R7 ;  /* 0x0010000005059824 */ /* 0x000fc600078e0207 */
[----:B------:R-:W-:-:S06]  /*3820*/  @!P1 LEA R7, R12, 0x3ff00000, 0x14 ;  /* 0x3ff000000c079811 */ /* 0x000fcc00078ea0ff */
[----:B------:R-:W-:-:S11]  /*3830*/  @!P1 DMUL R2, R4, R6 ;  /* 0x0000000604029228 */ /* 0x000fd60000000000 */
.L_x_35:
[----:B------:R-:W-:Y:S05]  /*3840*/  BSYNC.RECONVERGENT B0 ;  /* 0x0000000000007941 */ /* 0x000fea0003800200 */
.L_x_34:
[----:B------:R-:W-:Y:S01]  /*3850*/  DFMA R4, R8, R2, R2 ;  /* 0x000000020804722b */ /* 0x000fe20000000002 */
[----:B------:R-:W2:Y:S01]  /*3860*/  LDL R16, [R1+0x4] ;  /* 0x0000040001107983 */ /* 0x000ea20000100800 */
[----:B------:R-:W-:-:S03]  /*3870*/  DSETP.NEU.AND P0, PT, |R2|, +INF , PT ;  /* 0x7ff000000200742a */ /* 0x000fc60003f0d200 */
[----:B------:R-:W2:Y:S04]  /*3880*/  LDL R17, [R1+0x8] ;  /* 0x0000080001117983 */ /* 0x000ea80000100800 */
[----:B------:R-:W2:Y:S01]  /*3890*/  LDL R18, [R1+0xc] ;  /* 0x00000c0001127983 */ /* 0x000ea20000100800 */
[----:B------:R-:W-:Y:S02]  /*38a0*/  FSEL R4, R2, R4, !P0 ;  /* 0x0000000402047208 */ /* 0x000fe40004000000 */
[----:B------:R-:W-:Y:S01]  /*38b0*/  FSEL R5, R3, R5, !P0 ;  /* 0x0000000503057208 */ /* 0x000fe20004000000 */
[----:B------:R-:W2:Y:S04]  /*38c0*/  LDL R2, [R1] ;  /* 0x0000000001027983 */ /* 0x000ea80000100800 */
[----:B------:R-:W2:Y:S04]  /*38d0*/  LDL R19, [R1+0x10] ;  /* 0x0000100001137983 */ /* 0x000ea80000100800 */
[----:B------:R-:W2:Y:S04]  /*38e0*/  LDL R22, [R1+0x14] ;  /* 0x0000140001167983 */ /* 0x000ea80000100800 */
[----:B------:R-:W2:Y:S04]  /*38f0*/  LDL R23, [R1+0x18] ;  /* 0x0000180001177983 */ /* 0x000ea80000100800 */
        /* <DEDUP_REMOVED lines=8> */
.L_x_36:
[----:B------:R-:W-:-:S00]  /*3980*/  BRA `(.L_x_36) ;  /* 0xfffffffc00fc7947 */ /* 0x000fc0000383ffff */
[----:B------:R-:W-:-:S00]  /*3990*/  NOP ;  /* 0x0000000000007918 */ /* 0x000fc00000000000 */
        /* <DEDUP_REMOVED lines=14> */
.L_x_53:


//--------------------- .text._Z22randomize_double_arrayPdmddP17curandStateXORWOW --------------------------
	.section	.text._Z22randomize_double_arrayPdmddP17curandStateXORWOW,"ax",@progbits
	.align	128
        .global         _Z22randomize_double_arrayPdmddP17curandStateXORWOW
        .type           _Z22randomize_double_arrayPdmddP17curandStateXORWOW,@function
        .size           _Z22randomize_double_arrayPdmddP17curandStateXORWOW,(.L_x_56 - _Z22randomize_double_arrayPdmddP17curandStateXORWOW)
        .other          _Z22randomize_double_arrayPdmddP17curandStateXORWOW,@"STO_CUDA_ENTRY STV_DEFAULT"
_Z22randomize_double_arrayPdmddP17curandStateXORWOW:
.text._Z22randomize_double_arrayPdmddP17curandStateXORWOW:
[----:B------:R-:W-:Y:S01]  /*0000*/  LDC R1, c[0x0][0x37c] ;  /* 0x0000df00ff017b82 */ /* 0x000fe20000000800 */
[----:B------:R-:W0:Y:S07]  /*0010*/  S2R R25, SR_CTAID.X ;  /* 0x0000000000197919 */ /* 0x000e2e0000002500 */
[----:B------:R-:W1:Y:S01]  /*0020*/  LDC.64 R8, c[0x0][0x3a0] ;  /* 0x0000e800ff087b82 */ /* 0x000e620000000a00 */
[----:B------:R-:W0:Y:S01]  /*0030*/  LDCU UR6, c[0x0][0x360] ;  /* 0x00006c00ff0677ac */ /* 0x000e220008000800 */
[----:B------:R-:W0:Y:S01]  /*0040*/  S2R R0, SR_TID.X ;  /* 0x0000000000007919 */ /* 0x000e220000002100 */
[----:B------:R-:W2:Y:S01]  /*0050*/  LDCU.64 UR4, c[0x0][0x358] ;  /* 0x00006b00ff0477ac */ /* 0x000ea20008000a00 */
[----:B------:R-:W3:Y:S01]  /*0060*/  LDCU.64 UR8, c[0x0][0x388] ;  /* 0x00007100ff0877ac */ /* 0x000ee20008000a00 */
[----:B------:R-:W4:Y:S01]  /*0070*/  LDCU.64 UR10, c[0x0][0x380] ;  /* 0x00007000ff0a77ac */ /* 0x000f220008000a00 */
[----:B0-----:R-:W-:-:S04]  /*0080*/  IMAD R25, R25, UR6, R0 ;  /* 0x0000000619197c24 */ /* 0x001fc8000f8e0200 */
[----:B-1----:R-:W-:-:S05]  /*0090*/  IMAD.WIDE.U32 R8, R25, 0x30, R8 ;  /* 0x0000003019087825 */ /* 0x002fca00078e0008 */
[----:B--2---:R0:W5:Y:S04]  /*00a0*/  LDG.E R0, desc[UR4][R8.64+0x20] ;  /* 0x0000200408007981 */ /* 0x004168000c1e1900 */
[----:B------:R0:W5:Y:S04]  /*00b0*/  LDG.E.64 R10, desc[UR4][R8.64+0x28] ;  /* 0x00002804080a7981 */ /* 0x000168000c1e1b00 */
[----:B------:R0:W5:Y:S04]  /*00c0*/  LDG.E.64 R4, desc[UR4][R8.64] ;  /* 0x0000000408047981 */ /* 0x000168000c1e1b00 */
[----:B------:R0:W5:Y:S04]  /*00d0*/  LDG.E.64 R12, desc[UR4][R8.64+0x8] ;  /* 0x00000804080c7981 */ /* 0x000168000c1e1b00 */
[----:B------:R0:W5:Y:S04]  /*00e0*/  LDG.E.64 R14, desc[UR4][R8.64+0x10] ;  /* 0x00001004080e7981 */ /* 0x000168000c1e1b00 */
[----:B------:R0:W5:Y:S01]  /*00f0*/  LDG.E.64 R16, desc[UR4][R8.64+0x18] ;  /* 0x0000180408107981 */ /* 0x000162000c1e1b00 */
[----:B---3--:R-:W-:Y:S01]  /*0100*/  ISETP.GE.U32.AND P0, PT, R25, UR8, PT ;  /* 0x0000000819007c0c */ /* 0x008fe2000bf06070 */
[----:B------:R-:W-:Y:S03]  /*0110*/  BSSY.RECONVERGENT B0, `(.L_x_37) ;  /* 0x0000031000007945 */ /* 0x000fe60003800200 */
[----:B------:R-:W-:-:S13]  /*0120*/  ISETP.GE.U32.AND.EX P0, PT, RZ, UR9, PT, P0 ;  /* 0x00000009ff007c0c */ /* 0x000fda000bf06100 */
[----:B0---4-:R-:W-:Y:S05]  /*0130*/  @P0 BRA `(.L_x_38) ;  /* 0x0000000000b80947 */ /* 0x011fea0003800000 */
[----:B------:R-:W0:Y:S01]  /*0140*/  LDC.64 R18, c[0x0][0x390] ;  /* 0x0000e400ff127b82 */ /* 0x000e220000000a00 */
[----:B------:R-:W-:Y:S01]  /*0150*/  BSSY.RECONVERGENT B1, `(.L_x_39) ;  /* 0x000002a000017945 */ /* 0x000fe20003800200 */
[----:B-----5:R-:W-:Y:S02]  /*0160*/  IMAD.MOV.U32 R24, RZ, RZ, R12 ;  /* 0x000000ffff187224 */ /* 0x020fe400078e000c */
[----:B------:R-:W-:Y:S02]  /*0170*/  IMAD.MOV.U32 R26, RZ, RZ, R5 ;  /* 0x000000ffff1a7224 */ /* 0x000fe400078e0005 */
[----:B------:R-:W-:Y:S02]  /*0180*/  IMAD.MOV.U32 R12, RZ, RZ, R25 ;  /* 0x000000ffff0c7224 */ /* 0x000fe400078e0019 */
[----:B------:R-:W0:Y:S01]  /*0190*/  LDC.64 R20, c[0x0][0x398] ;  /* 0x0000e600ff147b82 */ /* 0x000e220000000a00 */
[----:B------:R-:W-:Y:S01]  /*01a0*/  IMAD.MOV.U32 R2, RZ, RZ, RZ ;  /* 0x000000ffff027224 */ /* 0x000fe200078e00ff */
[----:B0-----:R-:W-:-:S11]  /*01b0*/  DADD R20, R20, -R18 ;  /* 0x0000000014147229 */ /* 0x001fd60000000812 */
.L_x_40:
[----:B------:R-:W-:Y:S01]  /*01c0*/  SHF.R.U32.HI R3, RZ, 0x2, R26 ;  /* 0x00000002ff037819 */ /* 0x000fe2000001161a */
[----:B------:R-:W-:Y:S01]  /*01d0*/  IMAD.MOV.U32 R22, RZ, RZ, 0x0 ;  /* 0x00000000ff167424 */ /* 0x000fe200078e00ff */
[----:B------:R-:W-:Y:S02]  /*01e0*/  SHF.L.U32 R6, R15, 0x4, RZ ;  /* 0x000000040f067819 */ /* 0x000fe400000006ff */
[----:B------:R-:W-:Y:S02]  /*01f0*/  LOP3.LUT R26, R3, R26, RZ, 0x3c, !PT ;  /* 0x0000001a031a7212 */ /* 0x000fe400078e3cff */
[----:B------:R-:W-:Y:S02]  /*0200*/  SHF.R.U32.HI R7, RZ, 0x2, R24 ;  /* 0x00000002ff077819 */ /* 0x000fe40000011618 */
[----:B------:R-:W-:Y:S01]  /*0210*/  MOV R23, 0x3ca00000 ;  /* 0x3ca0000000177802 */ /* 0x000fe20000000f00 */
[----:B------:R-:W-:Y:S01]  /*0220*/  IMAD.SHL.U32 R3, R26, 0x2, RZ ;  /* 0x000000021a037824 */ /* 0x000fe200078e00ff */
[----:B------:R-:W-:-:S04]  /*0230*/  LOP3.LUT R7, R7, R24, RZ, 0x3c, !PT ;  /* 0x0000001807077212 */ /* 0x000fc800078e3cff */
[----:B------:R-:W-:Y:S01]  /*0240*/  LOP3.LUT R5, R15, R6, R3, 0x96, !PT ;  /* 0x000000060f057212 */ /* 0x000fe200078e9603 */
[----:B------:R-:W-:-:S03]  /*0250*/  IMAD.MOV.U32 R3, RZ, RZ, R14 ;  /* 0x000000ffff037224 */ /* 0x000fc600078e000e */
[----:B------:R-:W-:Y:S01]  /*0260*/  LOP3.LUT R14, R5, R26, RZ, 0x3c, !PT ;  /* 0x0000001a050e7212 */ /* 0x000fe200078e3cff */
[----:B------:R-:W-:Y:S01]  /*0270*/  IMAD.SHL.U32 R5, R7, 0x2, RZ ;  /* 0x0000000207057824 */ /* 0x000fe200078e00ff */
[----:B------:R-:W-:Y:S02]  /*0280*/  MOV R24, R3 ;  /* 0x0000000300187202 */ /* 0x000fe40000000f00 */
[----:B------:R-:W-:-:S04]  /*0290*/  SHF.L.U32 R6, R14, 0x4, RZ ;  /* 0x000000040e067819 */ /* 0x000fc800000006ff */
[----:B------:R-:W-:Y:S02]  /*02a0*/  LOP3.LUT R5, R7, R5, R6, 0x96, !PT ;  /* 0x0000000507057212 */ /* 0x000fe400078e9606 */
[C---:B------:R-:W-:Y:S01]  /*02b0*/  IADD3 R7, PT, PT, R4.reuse, 0x587c5, R14 ;  /* 0x000587c504077810 */ /* 0x040fe20007ffe00e */
[----:B------:R-:W-:Y:S01]  /*02c0*/  VIADD R4, R4, 0xb0f8a ;  /* 0x000b0f8a04047836 */ /* 0x000fe20000000000 */
[----:B------:R-:W-:-:S05]  /*02d0*/  LOP3.LUT R5, R5, R14, RZ, 0x3c, !PT ;  /* 0x0000000e05057212 */ /* 0x000fca00078e3cff */
[----:B------:R-:W-:-:S04]  /*02e0*/  IMAD.IADD R26, R5, 0x1, R4 ;  /* 0x00000001051a7824 */ /* 0x000fc800078e0204 */
[----:B------:R-:W-:-:S03]  /*02f0*/  IMAD.WIDE.U32 R26, R26, 0x200000, RZ ;  /* 0x002000001a1a7825 */ /* 0x000fc600078e00ff */
[----:B------:R-:W-:-:S04]  /*0300*/  LOP3.LUT R26, R26, R7, RZ, 0x3c, !PT ;  /* 0x000000071a1a7212 */ /* 0x000fc800078e3cff */
[----:B------:R0:W1:Y:S02]  /*0310*/  I2F.F64.U64 R6, R26 ;  /* 0x0000001a00067312 */ /* 0x0000640000301800 */
[----:B0-----:R-:W-:Y:S02]  /*0320*/  IMAD.MOV.U32 R26, RZ, RZ, R13 ;  /* 0x000000ffff1a7224 */ /* 0x001fe400078e000d */
[----:B------:R-:W-:Y:S02]  /*0330*/  IMAD.MOV.U32 R13, RZ, RZ, R15 ;  /* 0x000000ffff0d7224 */ /* 0x000fe400078e000f */
[----:B------:R-:W-:Y:S01]  /*0340*/  IMAD.MOV.U32 R15, RZ, RZ, R5 ;  /* 0x000000ffff0f7224 */ /* 0x000fe200078e0005 */
[----:B-1----:R-:W-:Y:S01]  /*0350*/  DFMA R22, R6, R22, 5.5511151231257827021e-17 ;  /* 0x3c9000000616742b */ /* 0x002fe20000000016 */
[----:B------:R-:W-:-:S04]  /*0360*/  LEA R6, P0, R25, UR10, 0x3 ;  /* 0x0000000a19067c11 */ /* 0x000fc8000f8018ff */
[----:B------:R-:W-:Y:S01]  /*0370*/  LEA.HI.X R7, R25, UR11, R2, 0x3, P0 ;  /* 0x0000000b19077c11 */ /* 0x000fe200080f1c02 */
[----:B------:R-:W-:Y:S02]  /*0380*/  VIADD R25, R12, UR6 ;  /* 0x000000060c197c36 */ /* 0x000fe40008000000 */
[----:B------:R-:W-:Y:S02]  /*0390*/  DFMA R22, R20, R22, R18 ;  /* 0x000000161416722b */ /* 0x000fe40000000012 */
[----:B------:R-:W-:Y:S01]  /*03a0*/  IMAD.MOV.U32 R12, RZ, RZ, R25 ;  /* 0x000000ffff0c7224 */ /* 0x000fe200078e0019 */
[----:B------:R-:W-:-:S04]  /*03b0*/  ISETP.GE.U32.AND P0, PT, R25, UR8, PT ;  /* 0x0000000819007c0c */ /* 0x000fc8000bf06070 */
[----:B------:R0:W-:Y:S01]  /*03c0*/  STG.E.64 desc[UR4][R6.64], R22 ;  /* 0x0000001606007986 */ /* 0x0001e2000c101b04 */
[----:B------:R-:W-:-:S13]  /*03d0*/  ISETP.GE.U32.AND.EX P0, PT, RZ, UR9, PT, P0 ;  /* 0x00000009ff007c0c */ /* 0x000fda000bf06100 */
[----:B0-----:R-:W-:Y:S05]  /*03e0*/  @!P0 BRA `(.L_x_40) ;  /* 0xfffffffc00748947 */ /* 0x001fea000383ffff */
[----:B------:R-:W-:Y:S05]  /*03f0*/  BSYNC.RECONVERGENT B1 ;  /* 0x0000000000017941 */ /* 0x000fea0003800200 */
.L_x_39:
[----:B------:R-:W-:Y:S01]  /*0400*/  MOV R5, R26 ;  /* 0x0000001a00057202 */ /* 0x000fe20000000f00 */
[----:B------:R-:W-:-:S07]  /*0410*/  IMAD.MOV.U32 R12, RZ, RZ, R3 ;  /* 0x000000ffff0c7224 */ /* 0x000fce00078e0003 */
.L_x_38:
[----:B------:R-:W-:Y:S05]  /*0420*/  BSYNC.RECONVERGENT B0 ;  /* 0x0000000000007941 */ /* 0x000fea0003800200 */
.L_x_37:
[----:B-----5:R-:W-:Y:S04]  /*0430*/  STG.E.64 desc[UR4][R8.64], R4 ;  /* 0x0000000408007986 */ /* 0x020fe8000c101b04 */
[----:B------:R-:W-:Y:S04]  /*0440*/  STG.E.64 desc[UR4][R8.64+0x8], R12 ;  /* 0x0000080c08007986 */ /* 0x000fe8000c101b04 */
[----:B------:R-:W-:Y:S04]  /*0450*/  STG.E.64 desc[UR4][R8.64+0x10], R14 ;  /* 0x0000100e08007986 */ /* 0x000fe8000c101b04 */
[----:B------:R-:W-:Y:S04]  /*0460*/  STG.E.64 desc[UR4][R8.64+0x18], R16 ;  /* 0x0000181008007986 */ /* 0x000fe8000c101b04 */
[----:B------:R-:W-:Y:S04]  /*0470*/  STG.E.64 desc[UR4][R8.64+0x28], R10 ;  /* 0x0000280a08007986 */ /* 0x000fe8000c101b04 */
[----:B------:R-:W-:Y:S01]  /*0480*/  STG.E desc[UR4][R8.64+0x20], R0 ;  /* 0x0000200008007986 */ /* 0x000fe2000c101904 */
[----:B------:R-:W-:Y:S05]  /*0490*/  EXIT ;  /* 0x000000000000794d */ /* 0x000fea0003800000 */
.L_x_41:
        /* <DEDUP_REMOVED lines=14> */
.L_x_56:


//--------------------- .text._Z15setup_randomizeP17curandStateXORWOWm --------------------------
	.section	.text._Z15setup_randomizeP17curandStateXORWOWm,"ax",@progbits
	.align	128
        .global         _Z15setup_randomizeP17curandStateXORWOWm
        .type           _Z15setup_randomizeP17curandStateXORWOWm,@function
        .size           _Z15setup_randomizeP17curandStateXORWOWm,(.L_x_57 - _Z15setup_randomizeP17curandStateXORWOWm)
        .other          _Z15setup_randomizeP17curandStateXORWOWm,@"STO_CUDA_ENTRY STV_DEFAULT"
_Z15setup_randomizeP17curandStateXORWOWm:
.text._Z15setup_randomizeP17curandStateXORWOWm:
[----:B------:R-:W-:Y:S01]  /*0000*/  LDC R1, c[0x0][0x37c] ;  /* 0x0000df00ff017b82 */ /* 0x000fe20000000800 */
[----:B------:R-:W0:Y:S01]  /*0010*/  S2R R0, SR_CTAID.X ;  /* 0x0000000000007919 */ /* 0x000e220000002500 */
[----:B------:R-:W0:Y:S01]  /*0020*/  LDCU UR5, c[0x0][0x360] ;  /* 0x00006c00ff0577ac */ /* 0x000e220008000800 */
[----:B------:R-:W0:Y:S01]  /*0030*/  S2R R3, SR_TID.X ;  /* 0x0000000000037919 */ /* 0x000e220000002100 */
[----:B------:R-:W1:Y:S01]  /*0040*/  LDCU.64 UR6, c[0x0][0x388] ;  /* 0x00007100ff0677ac */ /* 0x000e620008000a00 */
[----:B0-----:R-:W-:-:S05]  /*0050*/  IMAD R0, R0, UR5, R3 ;  /* 0x0000000500007c24 */ /* 0x001fca000f8e0203 */
[----:B-1----:R-:W-:-:S04]  /*0060*/  ISETP.GE.U32.AND P0, PT, R0, UR6, PT ;  /* 0x0000000600007c0c */ /* 0x002fc8000bf06070 */
[----:B------:R-:W-:-:S13]  /*0070*/  ISETP.GE.U32.AND.EX P0, PT, RZ, UR7, PT, P0 ;  /* 0x00000007ff007c0c */ /* 0x000fda000bf06100 */
[----:B------:R-:W-:Y:S05]  /*0080*/  @P0 EXIT ;  /* 0x000000000000094d */ /* 0x000fea0003800000 */
[--C-:B------:R-:W-:Y:S01]  /*0090*/  IMAD.MOV.U32 R3, RZ, RZ, R0.reuse ;  /* 0x000000ffff037224 */ /* 0x100fe200078e0000 */
[----:B------:R-:W0:Y:S01]  /*00a0*/  LDCU.64 UR6, c[0x0][0x358] ;  /* 0x00006b00ff0677ac */ /* 0x000e220008000a00 */
[----:B------:R-:W-:Y:S01]  /*00b0*/  IMAD.MOV.U32 R12, RZ, RZ, R0 ;  /* 0x000000ffff0c7224 */ /* 0x000fe200078e0000 */
[----:B------:R-:W-:-:S06]  /*00c0*/  UMOV UR4, URZ ;  /* 0x000000ff00047c82 */ /* 0x000fcc0008000000 */
.L_x_50:
[----:B------:R-:W1:Y:S01]  /*00d0*/  LDC.64 R8, c[0x0][0x380] ;  /* 0x0000e000ff087b82 */ /* 0x000e620000000a00 */
[----:B------:R-:W-:Y:S01]  /*00e0*/  UIMAD UR8, UR4, 0x30, URZ ;  /* 0x00000030040878a4 */ /* 0x000fe2000f8e02ff */
[----:B------:R-:W-:Y:S01]  /*00f0*/  IMAD.MOV.U32 R2, RZ, RZ, 0x67058a3c ;  /* 0x67058a3cff027424 */ /* 0x000fe200078e00ff */
[----:B------:R-:W-:Y:S01]  /*0100*/  ISETP.NE.AND P0, PT, R0, RZ, PT ;  /* 0x000000ff0000720c */ /* 0x000fe20003f05270 */
[----:B------:R-:W-:Y:S01]  /*0110*/  IMAD.MOV.U32 R4, RZ, RZ, -0x676b043f ;  /* 0x9894fbc1ff047424 */ /* 0x000fe200078e00ff */
[----:B------:R-:W-:Y:S01]  /*0120*/  BSSY.RECONVERGENT B0, `(.L_x_42) ;  /* 0x00000db000007945 */ /* 0x000fe20003800200 */
[----:B------:R-:W-:Y:S02]  /*0130*/  IMAD.MOV.U32 R5, RZ, RZ, -0x75bd8fc ;  /* 0xf8a42704ff057424 */ /* 0x000fe400078e00ff */
[----:B------:R-:W-:Y:S02]  /*0140*/  IMAD.MOV.U32 R6, RZ, RZ, -0x23270784 ;  /* 0xdcd8f87cff067424 */ /* 0x000fe400078e00ff */
[----:B------:R-:W-:-:S02]  /*0150*/  IMAD.MOV.U32 R7, RZ, RZ, -0x729912c3 ;  /* 0x8d66ed3dff077424 */ /* 0x000fc400078e00ff */
[----:B-1----:R-:W-:-:S04]  /*0160*/  IMAD.WIDE.U32 R8, R3, 0x30, R8 ;  /* 0x0000003003087825 */ /* 0x002fc800078e0008 */
[----:B------:R-:W-:Y:S02]  /*0170*/  IMAD.MOV.U32 R3, RZ, RZ, -0x6b9584c7 ;  /* 0x946a7b39ff037424 */ /* 0x000fe400078e00ff */
[----:B------:R-:W-:-:S05]  /*0180*/  VIADD R9, R9, UR8 ;  /* 0x0000000809097c36 */ /* 0x000fca0008000000 */
[----:B0-----:R0:W-:Y:S04]  /*0190*/  STG.E.64 desc[UR6][R8.64], R2 ;  /* 0x0000000208007986 */ /* 0x0011e8000c101b06 */
[----:B------:R0:W-:Y:S04]  /*01a0*/  STG.E.64 desc[UR6][R8.64+0x8], R4 ;  /* 0x0000080408007986 */ /* 0x0001e8000c101b06 */
[----:B------:R0:W-:Y:S01]  /*01b0*/  STG.E.64 desc[UR6][R8.64+0x10], R6 ;  /* 0x0000100608007986 */ /* 0x0001e2000c101b06 */
[----:B------:R-:W-:Y:S05]  /*01c0*/  @!P0 BRA `(.L_x_43) ;  /* 0x0000000c00408947 */ /* 0x000fea0003800000 */
[----:B------:R-:W-:Y:S02]  /*01d0*/  IMAD.MOV.U32 R13, RZ, RZ, RZ ;  /* 0x000000ffff0d7224 */ /* 0x000fe400078e00ff */
[----:B------:R-:W-:Y:S02]  /*01e0*/  IMAD.MOV.U32 R14, RZ, RZ, R0 ;  /* 0x000000ffff0e7224 */ /* 0x000fe400078e0000 */
[----:B------:R-:W-:-:S07]  /*01f0*/  IMAD.MOV.U32 R15, RZ, RZ, RZ ;  /* 0x000000ffff0f7224 */ /* 0x000fce00078e00ff */
.L_x_49:
[----:B------:R-:W-:Y:S01]  /*0200*/  LOP3.LUT R16, R14, 0x3, RZ, 0xc0, !PT ;  /* 0x000000030e107812 */ /* 0x000fe200078ec0ff */
[----:B------:R-:W-:Y:S03]  /*0210*/  BSSY.RECONVERGENT B1, `(.L_x_44) ;  /* 0x00000c5000017945 */ /* 0x000fe60003800200 */
[----:B------:R-:W-:-:S04]  /*0220*/  ISETP.NE.U32.AND P0, PT, R16, RZ, PT ;  /* 0x000000ff1000720c */ /* 0x000fc80003f05070 */
[----:B------:R-:W-:-:S13]  /*0230*/  ISETP.NE.AND.EX P0, PT, RZ, RZ, PT, P0 ;  /* 0x000000ffff00720c */ /* 0x000fda0003f05300 */
[----:B-1----:R-:W-:Y:S05]  /*0240*/  @!P0 BRA `(.L_x_45) ;  /* 0x0000000c00048947 */ /* 0x002fea0003800000 */
[----:B0-----:R-:W0:Y:S01]  /*0250*/  LDC.64 R6, c[0x4][RZ] ;  /* 0x01000000ff067b82 */ /* 0x001e220000000a00 */
[----:B------:R-:W-:Y:S02]  /*0260*/  IMAD.MOV.U32 R17, RZ, RZ, RZ ;  /* 0x000000ffff117224 */ /* 0x000fe400078e00ff */
[----:B0-----:R-:W-:-:S07]  /*0270*/  IMAD.WIDE.U32 R6, R13, 0xc80, R6 ;  /* 0x00000c800d067825 */ /* 0x001fce00078e0006 */
.L_x_48:
[----:B-1----:R-:W-:Y:S01]  /*0280*/  IMAD.MOV.U32 R19, RZ, RZ, RZ ;  /* 0x000000ffff137224 */ /* 0x002fe200078e00ff */
[----:B------:R-:W-:Y:S01]  /*0290*/  CS2R R4, SRZ ;  /* 0x0000000000047805 */ /* 0x000fe2000001ff00 */
[----:B------:R-:W-:Y:S01]  /*02a0*/  IMAD.MOV.U32 R21, RZ, RZ, RZ ;  /* 0x000000ffff157224 */ /* 0x000fe200078e00ff */
[----:B------:R-:W-:-:S07]  /*02b0*/  CS2R R2, SRZ ;  /* 0x0000000000027805 */ /* 0x000fce000001ff00 */
.L_x_47:
[----:B------:R-:W-:-:S05]  /*02c0*/  IMAD.WIDE.U32 R10, R21, 0x4, R8 ;  /* 0x00000004150a7825 */ /* 0x000fca00078e0008 */
[----:B------:R0:W5:Y:S01]  /*02d0*/  LDG.E R18, desc[UR6][R10.64+0x4] ;  /* 0x000004060a127981 */ /* 0x000162000c1e1900 */
[----:B------:R-:W-:Y:S02]  /*02e0*/  IMAD.SHL.U32 R20, R21, 0x20, RZ ;  /* 0x0000002015147824 */ /* 0x000fe400078e00ff */
[----:B------:R-:W-:-:S07]  /*02f0*/  IMAD.MOV.U32 R23, RZ, RZ, RZ ;  /* 0x000000ffff177224 */ /* 0x000fce00078e00ff */
.L_x_46:
[----:B-----5:R-:W-:Y:S01]  /*0300*/  SHF.R.U32.HI R24, RZ, R23, R18 ;  /* 0x00000017ff187219 */ /* 0x020fe20000011612 */
[----:B0-----:R-:W-:-:S03]  /*0310*/  IMAD.IADD R10, R20, 0x1, R23 ;  /* 0x00000001140a7824 */ /* 0x001fc600078e0217 */
[----:B------:R-:W-:-:S04]  /*0320*/  LOP3.LUT R11, R24, 0x1, RZ, 0xc0, !PT ;  /* 0x00000001180b7812 */ /* 0x000fc800078ec0ff */
[----:B------:R-:W-:Y:S01]  /*0330*/  ISETP.NE.U32.AND P0, PT, R11, 0x1, PT ;  /* 0x000000010b00780c */ /* 0x000fe20003f05070 */
[----:B------:R-:W-:-:S03]  /*0340*/  IMAD R11, R10, 0x5, RZ ;  /* 0x000000050a0b7824 */ /* 0x000fc600078e02ff */
[----:B------:R-:W-:Y:S01]  /*0350*/  R2P PR, R24, 0x7e ;  /* 0x0000007e18007804 */ /* 0x000fe20000000000 */
[----:B------:R-:W-:-:S08]  /*0360*/  IMAD.WIDE.U32 R10, R11, 0x4, R6 ;  /* 0x000000040b0a7825 */ /* 0x000fd000078e0006 */
[----:B------:R-:W2:Y:S04]  /*0370*/  @!P0 LDG.E R26, desc[UR6][R10.64+0x10] ;  /* 0x000010060a1a8981 */ /* 0x000ea8000c1e1900 */
[----:B------:R-:W3:Y:S04]  /*0380*/  @P1 LDG.E R28, desc[UR6][R10.64+0x24] ;  /* 0x000024060a1c1981 */ /* 0x000ee8000c1e1900 */
[----:B------:R-:W4:Y:S04]  /*0390*/  @!P0 LDG.E R22, desc[UR6][R10.64] ;  /* 0x000000060a168981 */ /* 0x000f28000c1e1900 */
[----:B------:R-:W4:Y:S04]  /*03a0*/  @P2 LDG.E R25, desc[UR6][R10.64+0x38] ;  /* 0x000038060a192981 */ /* 0x000f28000c1e1900 */
[----:B------:R-:W4:Y:S01]  /*03b0*/  @P1 LDG.E R27, desc[UR6][R10.64+0x20] ;  /* 0x000020060a1b1981 */ /* 0x000f22000c1e1900 */
[----:B--2---:R-:W-:-:S03]  /*03c0*/  @!P0 LOP3.LUT R5, R5, R26, RZ, 0x3c, !PT ;  /* 0x0000001a05058212 */ /* 0x004fc600078e3cff */
[----:B------:R-:W2:Y:S01]  /*03d0*/  @P3 LDG.E R26, desc[UR6][R10.64+0x4c] ;  /* 0x00004c060a1a3981 */ /* 0x000ea2000c1e1900 */
[----:B---3--:R-:W-:-:S03]  /*03e0*/  @P1 LOP3.LUT R5, R5, R28, RZ, 0x3c, !PT ;  /* 0x0000001c05051212 */ /* 0x008fc600078e3cff */
[----:B------:R-:W3:Y:S01]  /*03f0*/  @P4 LDG.E R28, desc[UR6][R10.64+0x60] ;  /* 0x000060060a1c4981 */ /* 0x000ee2000c1e1900 */
[----:B----4-:R-:W-:-:S03]  /*0400*/  @!P0 LOP3.LUT R19, R19, R22, RZ, 0x3c, !PT ;  /* 0x0000001613138212 */ /* 0x010fc600078e3cff */
[----:B------:R-:W4:Y:S01]  /*0410*/  @!P0 LDG.E R22, desc[UR6][R10.64+0x8] ;  /* 0x000008060a168981 */ /* 0x000f22000c1e1900 */
[----:B------:R-:W-:-:S03]  /*0420*/  @P2 LOP3.LUT R5, R5, R25, RZ, 0x3c, !PT ;  /* 0x0000001905052212 */ /* 0x000fc600078e3cff */
[----:B------:R-:W3:Y:S01]  /*0430*/  @!P0 LDG.E R25, desc[UR6][R10.64+0x4] ;  /* 0x000004060a198981 */ /* 0x000ee2000c1e1900 */
[----:B--2---:R-:W-:-:S03]  /*0440*/  @P3 LOP3.LUT R5, R5, R26, RZ, 0x3c, !PT ;  /* 0x0000001a05053212 */ /* 0x004fc600078e3cff */
[----:B------:R-:W2:Y:S01]  /*0450*/  @P5 LDG.E R26, desc[UR6][R10.64+0x74] ;  /* 0x000074060a1a5981 */ /* 0x000ea2000c1e1900 */
[----:B----4-:R-:W-:-:S03]  /*0460*/  @!P0 LOP3.LUT R3, R3, R22, RZ, 0x3c, !PT ;  /* 0x0000001603038212 */ /* 0x010fc600078e3cff */
[----:B------:R-:W4:Y:S01]  /*0470*/  @P1 LDG.E R22, desc[UR6][R10.64+0x14] ;  /* 0x000014060a161981 */ /* 0x000f22000c1e1900 */
[----:B---3--:R-:W-:-:S03]  /*0480*/  @!P0 LOP3.LUT R2, R2, R25, RZ, 0x3c, !PT ;  /* 0x0000001902028212 */ /* 0x008fc600078e3cff */
[----:B------:R-:W3:Y:S01]  /*0490*/  @!P0 LDG.E R25, desc[UR6][R10.64+0xc] ;  /* 0x00000c060a198981 */ /* 0x000ee2000c1e1900 */
[----:B------:R-:W-:-:S03]  /*04a0*/  @P4 LOP3.LUT R5, R5, R28, RZ, 0x3c, !PT ;  /* 0x0000001c05054212 */ /* 0x000fc600078e3cff */
[----:B------:R-:W3:Y:S01]  /*04b0*/  @P6 LDG.E R28, desc[UR6][R10.64+0x88] ;  /* 0x000088060a1c6981 */ /* 0x000ee2000c1e1900 */
[----:B--2---:R-:W-:-:S03]  /*04c0*/  @P5 LOP3.LUT R5, R5, R26, RZ, 0x3c, !PT ;  /* 0x0000001a05055212 */ /* 0x004fc600078e3cff */
[----:B------:R-:W2:Y:S01]  /*04d0*/  @P2 LDG.E R26, desc[UR6][R10.64+0x28] ;  /* 0x000028060a1a2981 */ /* 0x000ea2000c1e1900 */
[----:B----4-:R-:W-:-:S03]  /*04e0*/  @P1 LOP3.LUT R19, R19, R22, RZ, 0x3c, !PT ;  /* 0x0000001613131212 */ /* 0x010fc600078e3cff */
[----:B------:R-:W4:Y:S01]  /*04f0*/  @P1 LDG.E R22, desc[UR6][R10.64+0x1c] ;  /* 0x00001c060a161981 */ /* 0x000f22000c1e1900 */
[----:B---3--:R-:W-:-:S03]  /*0500*/  @!P0 LOP3.LUT R4, R4, R25, RZ, 0x3c, !PT ;  /* 0x0000001904048212 */ /* 0x008fc600078e3cff */
[----:B------:R-:W3:Y:S01]  /*0510*/  @P1 LDG.E R25, desc[UR6][R10.64+0x18] ;  /* 0x000018060a191981 */ /* 0x000ee2000c1e1900 */
[----:B------:R-:W-:-:S03]  /*0520*/  @P1 LOP3.LUT R4, R4, R27, RZ, 0x3c, !PT ;  /* 0x0000001b04041212 */ /* 0x000fc600078e3cff */
[----:B------:R-:W3:Y:S01]  /*0530*/  @P2 LDG.E R27, desc[UR6][R10.64+0x34] ;  /* 0x000034060a1b2981 */ /* 0x000ee2000c1e1900 */
[----:B--2---:R-:W-:-:S03]  /*0540*/  @P2 LOP3.LUT R19, R19, R26, RZ, 0x3c, !PT ;  /* 0x0000001a13132212 */ /* 0x004fc600078e3cff */
[----:B------:R-:W2:Y:S01]  /*0550*/  @P3 LDG.E R26, desc[UR6][R10.64+0x3c] ;  /* 0x00003c060a1a3981 */ /* 0x000ea2000c1e1900 */
[----:B----4-:R-:W-:-:S03]  /*0560*/  @P1 LOP3.LUT R3, R3, R22, RZ, 0x3c, !PT ;  /* 0x0000001603031212 */ /* 0x010fc600078e3cff */
[----:B------:R-:W4:Y:S01]  /*0570*/  @P2 LDG.E R22, desc[UR6][R10.64+0x30] ;  /* 0x000030060a162981 */ /* 0x000f22000c1e1900 */
[----:B---3--:R-:W-:-:S03]  /*0580*/  @P1 LOP3.LUT R2, R2, R25, RZ, 0x3c, !PT ;  /* 0x0000001902021212 */ /* 0x008fc600078e3cff */
        /* <DEDUP_REMOVED lines=25> */
[----:B------:R-:W-:Y:S02]  /*0720*/  LOP3.LUT P0, RZ, R24, 0x80, RZ, 0xc0, !PT ;  /* 0x0000008018ff7812 */ /* 0x000fe4000780c0ff */
[----:B------:R-:W-:Y:S02]  /*0730*/  @P5 LOP3.LUT R4, R4, R27, RZ, 0x3c, !PT ;  /* 0x0000001b04045212 */ /* 0x000fe400078e3cff */
[----:B------:R-:W3:Y:S01]  /*0740*/  @P6 LDG.E R27, desc[UR6][R10.64+0x84] ;  /* 0x000084060a1b6981 */ /* 0x000ee2000c1e1900 */
[----:B--2---:R-:W-:-:S08]  /*0750*/  @P6 LOP3.LUT R19, R19, R26, RZ, 0x3c, !PT ;  /* 0x0000001a13136212 */ /* 0x004fd000078e3cff */
        /* <DEDUP_REMOVED lines=13> */
[----:B------:R-:W-:Y:S02]  /*0830*/  @P6 LOP3.LUT R5, R5, R28, RZ, 0x3c, !PT ;  /* 0x0000001c05056212 */ /* 0x000fe400078e3cff */
[----:B------:R-:W-:Y:S02]  /*0840*/  @P0 LOP3.LUT R4, R4, R27, RZ, 0x3c, !PT ;  /* 0x0000001b04040212 */ /* 0x000fe400078e3cff */
[----:B--2---:R-:W-:Y:S02]  /*0850*/  @P0 LOP3.LUT R5, R5, R26, RZ, 0x3c, !PT ;  /* 0x0000001a05050212 */ /* 0x004fe400078e3cff */
[----:B----4-:R-:W-:Y:S02]  /*0860*/  @P0 LOP3.LUT R3, R3, R22, RZ, 0x3c, !PT ;  /* 0x0000001603030212 */ /* 0x010fe400078e3cff */
[----:B---3--:R-:W-:Y:S02]  /*0870*/  @P0 LOP3.LUT R2, R2, R25, RZ, 0x3c, !PT ;  /* 0x0000001902020212 */ /* 0x008fe400078e3cff */
[----:B------:R-:W-:-:S13]  /*0880*/  R2P PR, R24.B1, 0x7f ;  /* 0x0000007f18007804 */ /* 0x000fda0000001000 */
[----:B------:R-:W2:Y:S04]  /*0890*/  @P0 LDG.E R25, desc[UR6][R10.64+0xa4] ;  /* 0x0000a4060a190981 */ /* 0x000ea8000c1e1900 */
[----:B------:R-:W3:Y:S04]  /*08a0*/  @P0 LDG.E R22, desc[UR6][R10.64+0xa0] ;  /* 0x0000a0060a160981 */ /* 0x000ee8000c1e1900 */
[----:B------:R-:W4:Y:S04]  /*08b0*/  @P0 LDG.E R26, desc[UR6][R10.64+0xa8] ;  /* 0x0000a8060a1a0981 */ /* 0x000f28000c1e1900 */
[----:B------:R-:W4:Y:S01]  /*08c0*/  @P1 LDG.E R27, desc[UR6][R10.64+0xb8] ;  /* 0x0000b8060a1b1981 */ /* 0x000f22000c1e1900 */
[----:B--2---:R-:W-:-:S03]  /*08d0*/  @P0 LOP3.LUT R2, R2, R25, RZ, 0x3c, !PT ;  /* 0x0000001902020212 */ /* 0x004fc600078e3cff */
[----:B------:R-:W2:Y:S01]  /*08e0*/  @P0 LDG.E R25, desc[UR6][R10.64+0xac] ;  /* 0x0000ac060a190981 */ /* 0x000ea2000c1e1900 */
[----:B---3--:R-:W-:-:S03]  /*08f0*/  @P0 LOP3.LUT R19, R19, R22, RZ, 0x3c, !PT ;  /* 0x0000001613130212 */ /* 0x008fc600078e3cff */
[----:B------:R-:W3:Y:S01]  /*0900*/  @P0 LDG.E R22, desc[UR6][R10.64+0xb0] ;  /* 0x0000b0060a160981 */ /* 0x000ee2000c1e1900 */
[----:B----4-:R-:W-:-:S03]  /*0910*/  @P0 LOP3.LUT R3, R3, R26, RZ, 0x3c, !PT ;  /* 0x0000001a03030212 */ /* 0x010fc600078e3cff */
[----:B------:R-:W4:Y:S01]  /*0920*/  @P1 LDG.E R26, desc[UR6][R10.64+0xb4] ;  /* 0x0000b4060a1a1981 */ /* 0x000f22000c1e1900 */
[----:B--2---:R-:W-:-:S03]  /*0930*/  @P0 LOP3.LUT R4, R4, R25, RZ, 0x3c, !PT ;  /* 0x0000001904040212 */ /* 0x004fc600078e3cff */
[----:B------:R-:W2:Y:S01]  /*0940*/  @P1 LDG.E R25, desc[UR6][R10.64+0xc0] ;  /* 0x0000c0060a191981 */ /* 0x000ea2000c1e1900 */
[----:B---3--:R-:W-:Y:S02]  /*0950*/  @P0 LOP3.LUT R5, R5, R22, RZ, 0x3c, !PT ;  /* 0x0000001605050212 */ /* 0x008fe400078e3cff */
[----:B------:R-:W-:Y:S01]  /*0960*/  LOP3.LUT P0, RZ, R24, 0x8000, RZ, 0xc0, !PT ;  /* 0x0000800018ff7812 */ /* 0x000fe2000780c0ff */
[----:B------:R-:W3:Y:S04]  /*0970*/  @P1 LDG.E R22, desc[UR6][R10.64+0xbc] ;  /* 0x0000bc060a161981 */ /* 0x000ee8000c1e1900 */
[----:B------:R-:W3:Y:S01]  /*0980*/  @P1 LDG.E R24, desc[UR6][R10.64+0xc4] ;  /* 0x0000c4060a181981 */ /* 0x000ee2000c1e1900 */
[----:B----4-:R-:W-:-:S03]  /*0990*/  @P1 LOP3.LUT R19, R19, R26, RZ, 0x3c, !PT ;  /* 0x0000001a13131212 */ /* 0x010fc600078e3cff */
[----:B------:R-:W4:Y:S01]  /*09a0*/  @P2 LDG.E R26, desc[UR6][R10.64+0xc8] ;  /* 0x0000c8060a1a2981 */ /* 0x000f22000c1e1900 */
[----:B------:R-:W-:-:S03]  /*09b0*/  @P1 LOP3.LUT R2, R2, R27, RZ, 0x3c, !PT ;  /* 0x0000001b02021212 */ /* 0x000fc600078e3cff */
[----:B------:R-:W4:Y:S04]  /*09c0*/  @P2 LDG.E R27, desc[UR6][R10.64+0xd4] ;  /* 0x0000d4060a1b2981 */ /* 0x000f28000c1e1900 */
[----:B------:R-:W4:Y:S01]  /*09d0*/  @P0 LDG.E R29, desc[UR6][R10.64+0x138] ;  /* 0x000138060a1d0981 */ /* 0x000f22000c1e1900 */
[----:B--2---:R-:W-:-:S03]  /*09e0*/  @P1 LOP3.LUT R4, R4, R25, RZ, 0x3c, !PT ;  /* 0x0000001904041212 */ /* 0x004fc600078e3cff */
[----:B------:R-:W2:Y:S01]  /*09f0*/  @P2 LDG.E R25, desc[UR6][R10.64+0xcc] ;  /* 0x0000cc060a192981 */ /* 0x000ea2000c1e1900 */
[----:B---3--:R-:W-:-:S03]  /*0a00*/  @P1 LOP3.LUT R3, R3, R22, RZ, 0x3c, !PT ;  /* 0x0000001603031212 */ /* 0x008fc600078e3cff */
[----:B------:R-:W3:Y:S01]  /*0a10*/  @P2 LDG.E R22, desc[UR6][R10.64+0xd0] ;  /* 0x0000d0060a162981 */ /* 0x000ee2000c1e1900 */
[----:B------:R-:W-:-:S03]  /*0a20*/  @P1 LOP3.LUT R5, R5, R24, RZ, 0x3c, !PT ;  /* 0x0000001805051212 */ /* 0x000fc600078e3cff */
[----:B------:R-:W3:Y:S01]  /*0a30*/  @P3 LDG.E R24, desc[UR6][R10.64+0xdc] ;  /* 0x0000dc060a183981 */ /* 0x000ee2000c1e1900 */
[----:B----4-:R-:W-:-:S03]  /*0a40*/  @P2 LOP3.LUT R19, R19, R26, RZ, 0x3c, !PT ;  /* 0x0000001a13132212 */ /* 0x010fc600078e3cff */
[----:B------:R-:W4:Y:S01]  /*0a50*/  @P4 LDG.E R26, desc[UR6][R10.64+0xf0] ;  /* 0x0000f0060a1a4981 */ /* 0x000f22000c1e1900 */
[----:B--2---:R-:W-:-:S03]  /*0a60*/  @P2 LOP3.LUT R2, R2, R25, RZ, 0x3c, !PT ;  /* 0x0000001902022212 */ /* 0x004fc600078e3cff */
[----:B------:R-:W2:Y:S01]  /*0a70*/  @P3 LDG.E R25, desc[UR6][R10.64+0xe0] ;  /* 0x0000e0060a193981 */ /* 0x000ea2000c1e1900 */
[----:B---3--:R-:W-:-:S03]  /*0a80*/  @P2 LOP3.LUT R3, R3, R22, RZ, 0x3c, !PT ;  /* 0x0000001603032212 */ /* 0x008fc600078e3cff */
[----:B------:R-:W3:Y:S01]  /*0a90*/  @P2 LDG.E R22, desc[UR6][R10.64+0xd8] ;  /* 0x0000d8060a162981 */ /* 0x000ee2000c1e1900 */
[----:B------:R-:W-:-:S03]  /*0aa0*/  @P3 LOP3.LUT R19, R19, R24, RZ, 0x3c, !PT ;  /* 0x0000001813133212 */ /* 0x000fc600078e3cff */
[----:B------:R-:W4:Y:S01]  /*0ab0*/  @P3 LDG.E R24, desc[UR6][R10.64+0xe4] ;  /* 0x0000e4060a183981 */ /* 0x000f22000c1e1900 */
[----:B--2---:R-:W-:-:S03]  /*0ac0*/  @P3 LOP3.LUT R2, R2, R25, RZ, 0x3c, !PT ;  /* 0x0000001902023212 */ /* 0x004fc600078e3cff */
[----:B------:R-:W2:Y:S01]  /*0ad0*/  @P3 LDG.E R25, desc[UR6][R10.64+0xe8] ;  /* 0x0000e8060a193981 */ /* 0x000ea2000c1e1900 */
[----:B---3--:R-:W-:-:S03]  /*0ae0*/  @P2 LOP3.LUT R5, R5, R22, RZ, 0x3c, !PT ;  /* 0x0000001605052212 */ /* 0x008fc600078e3cff */
[----:B------:R-:W3:Y:S01]  /*0af0*/  @P3 LDG.E R22, desc[UR6][R10.64+0xec] ;  /* 0x0000ec060a163981 */ /* 0x000ee2000c1e1900 */
[----:B----4-:R-:W-:-:S03]  /*0b00*/  @P3 LOP3.LUT R3, R3, R24, RZ, 0x3c, !PT ;  /* 0x0000001803033212 */ /* 0x010fc600078e3cff */
[----:B------:R-:W4:Y:S01]  /*0b10*/  @P5 LDG.E R24, desc[UR6][R10.64+0x104] ;  /* 0x000104060a185981 */ /* 0x000f22000c1e1900 */
[----:B------:R-:W-:Y:S02]  /*0b20*/  @P2 LOP3.LUT R4, R4, R27, RZ, 0x3c, !PT ;  /* 0x0000001b04042212 */ /* 0x000fe400078e3cff */
[----:B------:R-:W-:Y:S01]  /*0b30*/  @P4 LOP3.LUT R19, R19, R26, RZ, 0x3c, !PT ;  /* 0x0000001a13134212 */ /* 0x000fe200078e3cff */
        /* <DEDUP_REMOVED lines=10> */
[----:B---3--:R-:W-:-:S03]  /*0be0*/  @P4 LOP3.LUT R3, R3, R22, RZ, 0x3c, !PT ;  /* 0x0000001603034212 */ /* 0x008fc600078e3cff */
[----:B------:R-:W3:Y:S01]  /*0bf0*/  @P5 LDG.E R22, desc[UR6][R10.64+0x10c] ;  /* 0x00010c060a165981 */ /* 0x000ee2000c1e1900 */
[----:B----4-:R-:W-:-:S03]  /*0c00*/  @P4 LOP3.LUT R5, R5, R24, RZ, 0x3c, !PT ;  /* 0x0000001805054212 */ /* 0x010fc600078e3cff */
[----:B------:R-:W4:Y:S01]  /*0c10*/  @P5 LDG.E R24, desc[UR6][R10.64+0x114] ;  /* 0x000114060a185981 */ /* 0x000f22000c1e1900 */
        /* <DEDUP_REMOVED lines=18> */
[----:B------:R-:W-:-:S05]  /*0d40*/  VIADD R23, R23, 0x10 ;  /* 0x0000001017177836 */ /* 0x000fca0000000000 */
[----:B------:R-:W-:Y:S02]  /*0d50*/  ISETP.NE.AND P1, PT, R23, 0x20, PT ;  /* 0x000000201700780c */ /* 0x000fe40003f25270 */
[----:B------:R-:W-:Y:S02]  /*0d60*/  @P0 LOP3.LUT R19, R19, R26, RZ, 0x3c, !PT ;  /* 0x0000001a13130212 */ /* 0x000fe400078e3cff */
[----:B------:R-:W-:Y:S02]  /*0d70*/  @P0 LOP3.LUT R2, R2, R27, RZ, 0x3c, !PT ;  /* 0x0000001b02020212 */ /* 0x000fe400078e3cff */
[----:B--2---:R-:W-:-:S04]  /*0d80*/  @P6 LOP3.LUT R4, R4, R25, RZ, 0x3c, !PT ;  /* 0x0000001904046212 */ /* 0x004fc800078e3cff */
[----:B------:R-:W-:Y:S02]  /*0d90*/  @P0 LOP3.LUT R4, R4, R29, RZ, 0x3c, !PT ;  /* 0x0000001d04040212 */ /* 0x000fe400078e3cff */
[----:B---3--:R-:W-:Y:S02]  /*0da0*/  @P0 LOP3.LUT R3, R3, R22, RZ, 0x3c, !PT ;  /* 0x0000001603030212 */ /* 0x008fe400078e3cff */
[----:B----4-:R-:W-:Y:S01]  /*0db0*/  @P0 LOP3.LUT R5, R5, R24, RZ, 0x3c, !PT ;  /* 0x0000001805050212 */ /* 0x010fe200078e3cff */
[----:B------:R-:W-:Y:S06]  /*0dc0*/  @P1 BRA `(.L_x_46) ;  /* 0xfffffff4004c1947 */ /* 0x000fec000383ffff */
[----:B------:R-:W-:-:S05]  /*0dd0*/  VIADD R21, R21, 0x1 ;  /* 0x0000000115157836 */ /* 0x000fca0000000000 */
[----:B------:R-:W-:-:S13]  /*0de0*/  ISETP.NE.AND P0, PT, R21, 0x5, PT ;  /* 0x000000051500780c */ /* 0x000fda0003f05270 */
[----:B------:R-:W-:Y:S05]  /*0df0*/  @P0 BRA `(.L_x_47) ;  /* 0xfffffff400300947 */ /* 0x000fea000383ffff */
[----:B------:R1:W-:Y:S01]  /*0e00*/  STG.E.64 desc[UR6][R8.64+0x8], R2 ;  /* 0x0000080208007986 */ /* 0x0003e2000c101b06 */
[----:B------:R-:W-:-:S03]  /*0e10*/  VIADD R17, R17, 0x1 ;  /* 0x0000000111117836 */ /* 0x000fc60000000000 */
[----:B------:R1:W-:Y:S02]  /*0e20*/  STG.E.64 desc[UR6][R8.64+0x10], R4 ;  /* 0x0000100408007986 */ /* 0x0003e4000c101b06 */
[----:B------:R-:W-:Y:S02]  /*0e30*/  ISETP.GE.U32.AND P0, PT, R17, R16, PT ;  /* 0x000000101100720c */ /* 0x000fe40003f06070 */
[----:B------:R1:W-:Y:S11]  /*0e40*/  STG.E desc[UR6][R8.64+0x4], R19 ;  /* 0x0000041308007986 */ /* 0x0003f6000c101906 */
[----:B------:R-:W-:Y:S05]  /*0e50*/  @!P0 BRA `(.L_x_48) ;  /* 0xfffffff400088947 */ /* 0x000fea000383ffff */
.L_x_45:
[----:B------:R-:W-:Y:S05]  /*0e60*/  BSYNC.RECONVERGENT B1 ;  /* 0x0000000000017941 */ /* 0x000fea0003800200 */
.L_x_44:
[C---:B------:R-:W-:Y:S01]  /*0e70*/  ISETP.GT.U32.AND P0, PT, R14.reuse, 0x3, PT ;  /* 0x000000030e00780c */ /* 0x040fe20003f04070 */
[----:B------:R-:W-:Y:S01]  /*0e80*/  VIADD R13, R13, 0x1 ;  /* 0x000000010d0d7836 */ /* 0x000fe20000000000 */
[--C-:B------:R-:W-:Y:S02]  /*0e90*/  SHF.R.U64 R14, R14, 0x2, R15.reuse ;  /* 0x000000020e0e7819 */ /* 0x100fe4000000120f */
[----:B------:R-:W-:Y:S02]  /*0ea0*/  ISETP.GT.U32.AND.EX P0, PT, R15, RZ, PT, P0 ;  /* 0x000000ff0f00720c */ /* 0x000fe40003f04100 */
[----:B------:R-:W-:-:S11]  /*0eb0*/  SHF.R.U32.HI R15, RZ, 0x2, R15 ;  /* 0x00000002ff0f7819 */ /* 0x000fd6000001160f */
[----:B------:R-:W-:Y:S05]  /*0ec0*/  @P0 BRA `(.L_x_49) ;  /* 0xfffffff000cc0947 */ /* 0x000fea000383ffff */
.L_x_43:
[----:B------:R-:W-:Y:S05]  /*0ed0*/  BSYNC.RECONVERGENT B0 ;  /* 0x0000000000007941 */ /* 0x000fea0003800200 */
.L_x_42:
[----:B------:R-:W2:Y:S01]  /*0ee0*/  LDCU.64 UR8, c[0x0][0x388] ;  /* 0x00007100ff0877ac */ /* 0x000ea20008000a00 */
[----:B01----:R-:W-:Y:S01]  /*0ef0*/  VIADD R3, R12, UR5 ;  /* 0x000000050c037c36 */ /* 0x003fe20008000000 */
[----:B------:R1:W-:Y:S03]  /*0f00*/  STG.E.64 desc[UR6][R8.64+0x18], RZ ;  /* 0x000018ff08007986 */ /* 0x0003e6000c101b06 */
[----:B------:R-:W-:Y:S01]  /*0f10*/  IMAD.MOV.U32 R12, RZ, RZ, R3 ;  /* 0x000000ffff0c7224 */ /* 0x000fe200078e0003 */
[----:B------:R1:W-:Y:S04]  /*0f20*/  STG.E desc[UR6][R8.64+0x20], RZ ;  /* 0x000020ff08007986 */ /* 0x0003e8000c101906 */
[----:B------:R1:W-:Y:S01]  /*0f30*/  STG.E.64 desc[UR6][R8.64+0x28], RZ ;  /* 0x000028ff08007986 */ /* 0x0003e2000c101b06 */
[----:B--2---:R-:W-:-:S04]  /*0f40*/  ISETP.GE.U32.AND P0, PT, R3, UR8, PT ;  /* 0x0000000803007c0c */ /* 0x004fc8000bf06070 */
[----:B------:R-:W-:-:S13]  /*0f50*/  ISETP.GE.U32.AND.EX P0, PT, RZ, UR9, PT, P0 ;  /* 0x00000009ff007c0c */ /* 0x000fda000bf06100 */
[----:B-1----:R-:W-:Y:S05]  /*0f60*/  @!P0 BRA `(.L_x_50) ;  /* 0xfffffff000588947 */ /* 0x002fea000383ffff */
[----:B------:R-:W-:Y:S05]  /*0f70*/  EXIT ;  /* 0x000000000000794d */ /* 0x000fea0003800000 */
.L_x_51:
        /* <DEDUP_REMOVED lines=16> */
.L_x_57:


//--------------------- .nv.global.init           --------------------------
	.section	.nv.global.init,"aw",@progbits
	.align	8
.nv.global.init:
	.type		m0,@object
	.size		m0,(potential_ptr - m0)
m0:
        /*0000*/ 	.byte	0x00, 0x00, 0x00, 0x00, 0x00, 0x00, 0xf0, 0x3f
	.type		potential_ptr,@object
	.size		potential_ptr,(epsilon - potential_ptr)
potential_ptr:
        /*0008*/ 	.byte	0x08, 0x00, 0x00, 0x00, 0x00, 0x00, 0x00, 0x00
	.type		epsilon,@object
	.size		epsilon,(Delta - epsilon)
epsilon:
        /*0010*/ 	.byte	0x00, 0x00, 0x00, 0x00, 0x00, 0x00, 0xf0, 0x3f
	.type		Delta,@object
	.size		Delta,(mu_sq - Delta)
Delta:
        /*0018*/ 	.byte	0x00, 0x00, 0x00, 0x00, 0x00, 0x00, 0x00, 0x40
	.type		mu_sq,@object
	.size		mu_sq,(mrg32k3aM1SubSeq - mu_sq)
mu_sq:
        /*0020*/ 	.byte	0x00, 0x00, 0x00, 0x00, 0x00, 0x00, 0xf0, 0x3f
	.type		mrg32k3aM1SubSeq,@object
	.size		mrg32k3aM1SubSeq,(mrg32k3aM2SubSeq - mrg32k3aM1SubSeq)
mrg32k3aM1SubSeq:
        /* <DEDUP_REMOVED lines=126> */
	.type		mrg32k3aM2SubSeq,@object
	.size		mrg32k3aM2SubSeq,(mrg32k3aM1 - mrg32k3aM2SubSeq)
mrg32k3aM2SubSeq:
        /* <DEDUP_REMOVED lines=126> */
	.type		mrg32k3aM1,@object
	.size		mrg32k3aM1,(mrg32k3aM1Seq - mrg32k3aM1)
mrg32k3aM1:
        /* <DEDUP_REMOVED lines=144> */
	.type		mrg32k3aM1Seq,@object
	.size		mrg32k3aM1Seq,(mrg32k3aM2 - mrg32k3aM1Seq)
mrg32k3aM1Seq:
        /* <DEDUP_REMOVED lines=144> */
	.type		mrg32k3aM2,@object
	.size		mrg32k3aM2,(mrg32k3aM2Seq - mrg32k3aM2)
mrg32k3aM2:
        /* <DEDUP_REMOVED lines=144> */
	.type		mrg32k3aM2Seq,@object
	.size		mrg32k3aM2Seq,(precalc_xorwow_matrix - mrg32k3aM2Seq)
mrg32k3aM2Seq:
        /* <DEDUP_REMOVED lines=144> */
	.type		precalc_xorwow_matrix,@object
	.size		precalc_xorwow_matrix,(precalc_xorwow_offset_matrix - precalc_xorwow_matrix)
precalc_xorwow_matrix:
        /* <DEDUP_REMOVED lines=6400> */
	.type		precalc_xorwow_offset_matrix,@object
	.size		precalc_xorwow_offset_matrix,(.L_1 - precalc_xorwow_offset_matrix)
precalc_xorwow_offset_matrix:
        /* <DEDUP_REMOVED lines=6400> */
.L_1:


//--------------------- .nv.shared.reserved.0     --------------------------
	.section	.nv.shared.reserved.0,"aw",@nobits
	.weak		__nv_reservedSMEM_offset_0_alias
	.size		__nv_reservedSMEM_offset_0_alias, 0, 64
	.other		__nv_reservedSMEM_offset_0_alias,@"STO_CUDA_RESERVED_SHARED STV_DEFAULT"
__nv_reservedSMEM_offset_0_alias:
	.zero		0
	.zero		64


//--------------------- .nv.global                --------------------------
	.section	.nv.global,"aw",@nobits
	.align	8
.nv.global:
	.type		lambda,@object
	.size		lambda,(a - lambda)
lambda:
	.zero		8
	.type		a,@object
	.size		a,(f_sq - a)
a:
	.zero		8
	.type		f_sq,@object
	.size		f_sq,(.L_10 - f_sq)
f_sq:
	.zero		8
.L_10:


//--------------------- .nv.constant0._Z15metropolis_stepPdmmmddP17curandStateXORWOW --------------------------
	.section	.nv.constant0._Z15metropolis_stepPdmmmddP17curandStateXORWOW,"a",@progbits
	.sectionflags	@""
	.align	4
.nv.constant0._Z15metropolis_stepPdmmmddP17curandStateXORWOW:
	.zero		952


//--------------------- .nv.constant0._Z22randomize_double_arrayPdmddP17curandStateXORWOW --------------------------
	.section	.nv.constant0._Z22randomize_double_arrayPdmddP17curandStateXORWOW,"a",@progbits
	.sectionflags	@""
	.align	4
.nv.constant0._Z22randomize_double_arrayPdmddP17curandStateXORWOW:
	.zero		936


//--------------------- .nv.constant0._Z15setup_randomizeP17curandStateXORWOWm --------------------------
	.section	.nv.constant0._Z15setup_randomizeP17curandStateXORWOWm,"a",@progbits
	.sectionflags	@""
	.align	4
.nv.constant0._Z15setup_randomizeP17curandStateXORWOWm:
	.zero		912


//--------------------- SYMBOLS --------------------------

	.type		.nv.reservedSmem.offset0,@object
	.size		.nv.reservedSmem.offset0,0x4
